def matmul_kernel(
    a_ptr,
    b_ptr,
    c_ptr,
    M,
    N,
    K,
    stride_am,
    stride_ak,
    stride_bk,
    stride_bn,
    stride_cm,
    stride_cn,
    BLOCK_M: tl.constexpr,
    BLOCK_N: tl.constexpr,
    BLOCK_K: tl.constexpr,
    GROUP_M: tl.constexpr,
):
    pid = tl.program_id(axis=0)
    num_pid_m = tl.cdiv(M, BLOCK_M)
    num_pid_n = tl.cdiv(N, BLOCK_N)
    num_pid_in_group = GROUP_M * num_pid_n
    group_id = pid // num_pid_in_group
    first_pid_m = group_id * GROUP_M
    group_size_m = min(num_pid_m - first_pid_m, GROUP_M)
    pid_m = first_pid_m + ((pid % num_pid_in_group) % group_size_m)
    pid_n = (pid % num_pid_in_group) // group_size_m

    offs_am = (pid_m * BLOCK_M + tl.arange(0, BLOCK_M)) % M
    offs_bn = (pid_n * BLOCK_N + tl.arange(0, BLOCK_N)) % N
    offs_k = tl.arange(0, BLOCK_K)
    a_ptrs = a_ptr + offs_am[:, None] * stride_am + offs_k[None, :] * stride_ak
    b_ptrs = b_ptr + offs_k[:, None] * stride_bk + offs_bn[None, :] * stride_bn

    acc = tl.zeros((BLOCK_M, BLOCK_N), dtype=tl.float32)
    for kk in range(0, tl.cdiv(K, BLOCK_K)):
        a = tl.load(a_ptrs, mask=offs_k[None, :] < K - kk * BLOCK_K, other=0.0)
        b = tl.load(b_ptrs, mask=offs_k[:, None] < K - kk * BLOCK_K, other=0.0)
        acc = tl.dot(a, b, acc)
        a_ptrs += BLOCK_K * stride_ak
        b_ptrs += BLOCK_K * stride_bk

    c = acc.to(c_ptr.dtype.element_ty)
    offs_cm = pid_m * BLOCK_M + tl.arange(0, BLOCK_M)
    offs_cn = pid_n * BLOCK_N + tl.arange(0, BLOCK_N)
    c_ptrs = c_ptr + offs_cm[:, None] * stride_cm + offs_cn[None, :] * stride_cn
    mask = (offs_cm[:, None] < M) & (offs_cn[None, :] < N)
    tl.store(c_ptrs, c, mask=mask)

# config = {"BLOCK_K": 64, "BLOCK_M": 256, "BLOCK_N": 128, "GROUP_M": 8, "arch": "sm_100", "dtype": "fp8e5m2", "num_ctas": 4, "num_stages": 3, "num_warps": 4}
# arch = sm_100


// ===== COMPILED SASS (sm_100a) =====

	.target	sm_100a

	.elftype	@"ET_EXEC"


//--------------------- .note.nv.tkinfo           --------------------------
	.section	.note.nv.tkinfo,"",@"SHT_NOTE"
	.sectionflags	@"SHF_NOTE_NV_TKINFO"
	.tkinfo
        /*0018*/ 	.word	0x00000081
        /*0030*/ 	.string	""
        /*0030*/ 	.string	"ptxas-blackwell"
        /*0030*/ 	.string	"Cuda compilation tools, release 12.9, V12.9.86"
        /*0030*/ 	.string	"Build cuda_12.9.r12.9/compiler.36037853_0"
        /*0030*/ 	.string	"-v  -suppress-debug-info  -lineinfo  -arch sm_100a "



//--------------------- .note.nv.cuver            --------------------------
	.section	.note.nv.cuver,"",@"SHT_NOTE"
	.sectionflags	@"SHF_NOTE_NV_CUVER"
        /*0018*/ 	.short	0x0001
        /*001a*/ 	.short	0x0064
        /*001c*/ 	.short	0x0001
        /*001e*/ 	.short	0x0000
        /*0020*/ 	.short	0x0001
        /*0022*/ 	.short	0x0000


//--------------------- .nv.info                  --------------------------
	.section	.nv.info,"",@"SHT_CUDA_INFO"
	.align	4


	//----- nvinfo : EIATTR_REGCOUNT
	.align		4
        /*0000*/ 	.byte	0x04, 0x2f
        /*0002*/ 	.short	(.L_4 - .L_3)
	.align		4
.L_3:
        /*0004*/ 	.word	index@(matmul_kernel)
        /*0008*/ 	.word	0x000000ff


	//----- nvinfo : EIATTR_FRAME_SIZE
	.align		4
.L_4:
        /*000c*/ 	.byte	0x04, 0x11
        /*000e*/ 	.short	(.L_6 - .L_5)
	.align		4
.L_5:
        /*0010*/ 	.word	index@($__internal_2_$__cuda_sm10x_tcgen05_guardrail_trap_unallocated_columns_being_dealloced)
        /*0014*/ 	.word	0x00000000


	//----- nvinfo : EIATTR_FRAME_SIZE
	.align		4
.L_6:
        /*0018*/ 	.byte	0x04, 0x11
        /*001a*/ 	.short	(.L_8 - .L_7)
	.align		4
.L_7:
        /*001c*/ 	.word	index@($__internal_1_$__cuda_sm10x_tcgen05_guardrail_trap_phase_invalid_during_alloc)
        /*0020*/ 	.word	0x00000000


	//----- nvinfo : EIATTR_FRAME_SIZE
	.align		4
.L_8:
        /*0024*/ 	.byte	0x04, 0x11
        /*0026*/ 	.short	(.L_10 - .L_9)
	.align		4
.L_9:
        /*0028*/ 	.word	index@($__internal_0_$__cuda_sm10x_tcgen05_guardrail_trap_col_being_dealloced_not_returned_by_alloc)
        /*002c*/ 	.word	0x00000000


	//----- nvinfo : EIATTR_FRAME_SIZE
	.align		4
.L_10:
        /*0030*/ 	.byte	0x04, 0x11
        /*0032*/ 	.short	(.L_12 - .L_11)
	.align		4
.L_11:
        /*0034*/ 	.word	index@(matmul_kernel)
        /*0038*/ 	.word	0x00000000


	//----- nvinfo : EIATTR_MIN_STACK_SIZE
	.align		4
.L_12:
        /*003c*/ 	.byte	0x04, 0x12
        /*003e*/ 	.short	(.L_14 - .L_13)
	.align		4
.L_13:
        /*0040*/ 	.word	index@(matmul_kernel)
        /*0044*/ 	.word	0x00000000
.L_14:


//--------------------- .nv.info.matmul_kernel    --------------------------
	.section	.nv.info.matmul_kernel,"",@"SHT_CUDA_INFO"
	.sectionflags	@""
	.align	4


	//----- nvinfo : EIATTR_CUDA_API_VERSION
	.align		4
        /*0000*/ 	.byte	0x04, 0x37
        /*0002*/ 	.short	(.L_16 - .L_15)
.L_15:
        /*0004*/ 	.word	0x00000081


	//----- nvinfo : EIATTR_KPARAM_INFO
	.align		4
.L_16:
        /*0008*/ 	.byte	0x04, 0x17
        /*000a*/ 	.short	(.L_18 - .L_17)
.L_17:
        /*000c*/ 	.word	0x00000000
        /*0010*/ 	.short	0x000d
        /*0012*/ 	.short	0x0048
        /*0014*/ 	.byte	0x00, 0xf4, 0x21, 0x00


	//----- nvinfo : EIATTR_KPARAM_INFO
	.align		4
.L_18:
        /*0018*/ 	.byte	0x04, 0x17
        /*001a*/ 	.short	(.L_20 - .L_19)
.L_19:
        /*001c*/ 	.word	0x00000000
        /*0020*/ 	.short	0x000c
        /*0022*/ 	.short	0x0040
        /*0024*/ 	.byte	0x00, 0xf4, 0x21, 0x00


	//----- nvinfo : EIATTR_KPARAM_INFO
	.align		4
.L_20:
        /*0028*/ 	.byte	0x04, 0x17
        /*002a*/ 	.short	(.L_22 - .L_21)
.L_21:
        /*002c*/ 	.word	0x00000000
        /*0030*/ 	.short	0x000b
        /*0032*/ 	.short	0x0038
        /*0034*/ 	.byte	0x00, 0xf0, 0x11, 0x00


	//----- nvinfo : EIATTR_KPARAM_INFO
	.align		4
.L_22:
        /*0038*/ 	.byte	0x04, 0x17
        /*003a*/ 	.short	(.L_24 - .L_23)
.L_23:
        /*003c*/ 	.word	0x00000000
        /*0040*/ 	.short	0x000a
        /*0042*/ 	.short	0x0034
        /*0044*/ 	.byte	0x00, 0xf0, 0x11, 0x00


	//----- nvinfo : EIATTR_KPARAM_INFO
	.align		4
.L_24:
        /*0048*/ 	.byte	0x04, 0x17
        /*004a*/ 	.short	(.L_26 - .L_25)
.L_25:
        /*004c*/ 	.word	0x00000000
        /*0050*/ 	.short	0x0009
        /*0052*/ 	.short	0x0030
        /*0054*/ 	.byte	0x00, 0xf0, 0x11, 0x00


	//----- nvinfo : EIATTR_KPARAM_INFO
	.align		4
.L_26:
        /*0058*/ 	.byte	0x04, 0x17
        /*005a*/ 	.short	(.L_28 - .L_27)
.L_27:
        /*005c*/ 	.word	0x00000000
        /*0060*/ 	.short	0x0008
        /*0062*/ 	.short	0x002c
        /*0064*/ 	.byte	0x00, 0xf0, 0x11, 0x00


	//----- nvinfo : EIATTR_KPARAM_INFO
	.align		4
.L_28:
        /*0068*/ 	.byte	0x04, 0x17
        /*006a*/ 	.short	(.L_30 - .L_29)
.L_29:
        /*006c*/ 	.word	0x00000000
        /*0070*/ 	.short	0x0007
        /*0072*/ 	.short	0x0028
        /*0074*/ 	.byte	0x00, 0xf0, 0x11, 0x00


	//----- nvinfo : EIATTR_KPARAM_INFO
	.align		4
.L_30:
        /*0078*/ 	.byte	0x04, 0x17
        /*007a*/ 	.short	(.L_32 - .L_31)
.L_31:
        /*007c*/ 	.word	0x00000000
        /*0080*/ 	.short	0x0006
        /*0082*/ 	.short	0x0024
        /*0084*/ 	.byte	0x00, 0xf0, 0x11, 0x00


	//----- nvinfo : EIATTR_KPARAM_INFO
	.align		4
.L_32:
        /*0088*/ 	.byte	0x04, 0x17
        /*008a*/ 	.short	(.L_34 - .L_33)
.L_33:
        /*008c*/ 	.word	0x00000000
        /*0090*/ 	.short	0x0005
        /*0092*/ 	.short	0x0020
        /*0094*/ 	.byte	0x00, 0xf0, 0x11, 0x00


	//----- nvinfo : EIATTR_KPARAM_INFO
	.align		4
.L_34:
        /*0098*/ 	.byte	0x04, 0x17
        /*009a*/ 	.short	(.L_36 - .L_35)
.L_35:
        /*009c*/ 	.word	0x00000000
        /*00a0*/ 	.short	0x0004
        /*00a2*/ 	.short	0x001c
        /*00a4*/ 	.byte	0x00, 0xf0, 0x11, 0x00


	//----- nvinfo : EIATTR_KPARAM_INFO
	.align		4
.L_36:
        /*00a8*/ 	.byte	0x04, 0x17
        /*00aa*/ 	.short	(.L_38 - .L_37)
.L_37:
        /*00ac*/ 	.word	0x00000000
        /*00b0*/ 	.short	0x0003
        /*00b2*/ 	.short	0x0018
        /*00b4*/ 	.byte	0x00, 0xf0, 0x11, 0x00


	//----- nvinfo : EIATTR_KPARAM_INFO
	.align		4
.L_38:
        /*00b8*/ 	.byte	0x04, 0x17
        /*00ba*/ 	.short	(.L_40 - .L_39)
.L_39:
        /*00bc*/ 	.word	0x00000000
        /*00c0*/ 	.short	0x0002
        /*00c2*/ 	.short	0x0010
        /*00c4*/ 	.byte	0x00, 0xf4, 0x21, 0x00


	//----- nvinfo : EIATTR_KPARAM_INFO
	.align		4
.L_40:
        /*00c8*/ 	.byte	0x04, 0x17
        /*00ca*/ 	.short	(.L_42 - .L_41)
.L_41:
        /*00cc*/ 	.word	0x00000000
        /*00d0*/ 	.short	0x0001
        /*00d2*/ 	.short	0x0008
        /*00d4*/ 	.byte	0x00, 0xf4, 0x21, 0x00


	//----- nvinfo : EIATTR_KPARAM_INFO
	.align		4
.L_42:
        /*00d8*/ 	.byte	0x04, 0x17
        /*00da*/ 	.short	(.L_44 - .L_43)
.L_43:
        /*00dc*/ 	.word	0x00000000
        /*00e0*/ 	.short	0x0000
        /*00e2*/ 	.short	0x0000
        /*00e4*/ 	.byte	0x00, 0xf4, 0x21, 0x00


	//----- nvinfo : EIATTR_EXPLICIT_CLUSTER
	.align		4
.L_44:
        /*00e8*/ 	.byte	0x01, 0x3e
	.zero		2


	//----- nvinfo : EIATTR_CTA_PER_CLUSTER
	.align		4
        /*00ec*/ 	.byte	0x04, 0x3d
        /*00ee*/ 	.short	(.L_46 - .L_45)
.L_45:
        /*00f0*/ 	.word	0x00000004
        /*00f4*/ 	.word	0x00000001
        /*00f8*/ 	.word	0x00000001


	//----- nvinfo : EIATTR_AT_ENTRY_FRAGMENTS
	.align		4
.L_46:
        /*00fc*/ 	.byte	0x04, 0x4f
        /*00fe*/ 	.short	(.L_48 - .L_47)


	//   ....[0]....
.L_47:
        /*0100*/ 	.word	0x00000004


	//----- nvinfo : EIATTR_RESERVED_SMEM_USED
	.align		4
.L_48:
        /*0104*/ 	.byte	0x01, 0x41
	.zero		2


	//----- nvinfo : EIATTR_SPARSE_MMA_MASK
	.align		4
        /*0108*/ 	.byte	0x03, 0x50
        /*010a*/ 	.short	0x0000


	//----- nvinfo : EIATTR_TCGEN05_1CTA_USED
	.align		4
        /*010c*/ 	.byte	0x01, 0x51
	.zero		2


	//----- nvinfo : EIATTR_MAXREG_COUNT
	.align		4
        /*0110*/ 	.byte	0x03, 0x1b
        /*0112*/ 	.short	0x00ff


	//----- nvinfo : EIATTR_NUM_BARRIERS
	.align		4
        /*0114*/ 	.byte	0x02, 0x4c
        /*0116*/ 	.byte	0x01
	.zero		1


	//----- nvinfo : EIATTR_INT_WARP_WIDE_INSTR_OFFSETS
	.align		4
        /*0118*/ 	.byte	0x04, 0x31
        /*011a*/ 	.short	(.L_50 - .L_49)


	//   ....[0]....
.L_49:
        /*011c*/ 	.word	0x00002530


	//   ....[1]....
        /*0120*/ 	.word	0x00002560


	//   ....[2]....
        /*0124*/ 	.word	0x00005e70


	//   ....[3]....
        /*0128*/ 	.word	0x0000b510


	//   ....[4]....
        /*012c*/ 	.word	0x0000b560


	//----- nvinfo : EIATTR_COOP_GROUP_MASK_REGIDS
	.align		4
.L_50:
        /*0130*/ 	.byte	0x04, 0x29
        /*0132*/ 	.short	(.L_52 - .L_51)


	//   ....[0]....
.L_51:
        /*0134*/ 	.word	0xffffffff


	//   ....[1]....
        /*0138*/ 	.word	0xffffffff


	//   ....[2]....
        /*013c*/ 	.word	0xffffffff


	//   ....[3]....
        /*0140*/ 	.word	0xffffffff


	//----- nvinfo : EIATTR_COOP_GROUP_INSTR_OFFSETS
	.align		4
.L_52:
        /*0144*/ 	.byte	0x04, 0x28
        /*0146*/ 	.short	(.L_54 - .L_53)


	//   ....[0]....
.L_53:
        /*0148*/ 	.word	0x00000070


	//   ....[1]....
        /*014c*/ 	.word	0x00000330


	//   ....[2]....
        /*0150*/ 	.word	0x0000b3a0


	//   ....[3]....
        /*0154*/ 	.word	0x0000b610


	//----- nvinfo : EIATTR_VRC_CTA_INIT_COUNT
	.align		4
.L_54:
        /*0158*/ 	.byte	0x02, 0x4a
        /*015a*/ 	.byte	0x80
	.zero		1


	//----- nvinfo : EIATTR_MBARRIER_INSTR_OFFSETS
	.align		4
        /*015c*/ 	.byte	0x04, 0x39
        /*015e*/ 	.short	(.L_56 - .L_55)


	//   ....[0]....
.L_55:
        /*0160*/ 	.word	0x000026e0
        /*0164*/ 	.word	0x000000ff
        /*0168*/ 	.word	0x00000000
        /*016c*/ 	.short	0x0100
        /*016e*/ 	.byte	0x0a
	.zero		1


	//   ....[1]....
        /*0170*/ 	.word	0x00005ea0
        /*0174*/ 	.word	0x000000ff
        /*0178*/ 	.word	0x00006008
        /*017c*/ 	.short	0x0100
        /*017e*/ 	.byte	0x0d
	.zero		1


	//   ....[2]....
        /*0180*/ 	.word	0x00006970
        /*0184*/ 	.word	0x000000ff
        /*0188*/ 	.word	0x00000000
        /*018c*/ 	.short	0x010a
        /*018e*/ 	.byte	0x0a
	.zero		1


	//   ....[3]....
        /*0190*/ 	.word	0x00009340
        /*0194*/ 	.word	0x000000ff
        /*0198*/ 	.word	0x00000000
        /*019c*/ 	.short	0x010a
        /*019e*/ 	.byte	0x0a
	.zero		1


	//   ....[4]....
        /*01a0*/ 	.word	0x00009490
        /*01a4*/ 	.word	0x000000ff
        /*01a8*/ 	.word	0x00006000
        /*01ac*/ 	.short	0x0108
        /*01ae*/ 	.byte	0x0d
	.zero		1


	//   ....[5]....
        /*01b0*/ 	.word	0x00009590
        /*01b4*/ 	.word	0x000000ff
        /*01b8*/ 	.word	0x00006008
        /*01bc*/ 	.short	0x0108
        /*01be*/ 	.byte	0x0d
	.zero		1


	//   ....[6]....
        /*01c0*/ 	.word	0x0000b630
        /*01c4*/ 	.word	0x000000ff
        /*01c8*/ 	.word	0x00000000
        /*01cc*/ 	.short	0x010a
        /*01ce*/ 	.byte	0x0a
	.zero		1


	//   ....[7]....
        /*01d0*/ 	.word	0x0000b660
        /*01d4*/ 	.word	0x000000ff
        /*01d8*/ 	.word	0x00000000
        /*01dc*/ 	.short	0x010a
        /*01de*/ 	.byte	0x0a
	.zero		1


	//----- nvinfo : EIATTR_NUM_MBARRIERS
	.align		4
.L_56:
        /*01e0*/ 	.byte	0x03, 0x38
        /*01e2*/ 	.short	0x0002


	//----- nvinfo : EIATTR_EXIT_INSTR_OFFSETS
	.align		4
        /*01e4*/ 	.byte	0x04, 0x1c
        /*01e6*/ 	.short	(.L_58 - .L_57)


	//   ....[0]....
.L_57:
        /*01e8*/ 	.word	0x0000b620


	//----- nvinfo : EIATTR_REQNTID
	.align		4
.L_58:
        /*01ec*/ 	.byte	0x04, 0x10
        /*01ee*/ 	.short	(.L_60 - .L_59)
.L_59:
        /*01f0*/ 	.word	0x00000080
        /*01f4*/ 	.word	0x00000001
        /*01f8*/ 	.word	0x00000001


	//----- nvinfo : EIATTR_CRS_STACK_SIZE
	.align		4
.L_60:
        /*01fc*/ 	.byte	0x04, 0x1e
        /*01fe*/ 	.short	(.L_62 - .L_61)
.L_61:
        /*0200*/ 	.word	0x00000000


	//----- nvinfo : EIATTR_CBANK_PARAM_SIZE
	.align		4
.L_62:
        /*0204*/ 	.byte	0x03, 0x19
        /*0206*/ 	.short	0x0050


	//----- nvinfo : EIATTR_PARAM_CBANK
	.align		4
        /*0208*/ 	.byte	0x04, 0x0a
        /*020a*/ 	.short	(.L_64 - .L_63)
	.align		4
.L_63:
        /*020c*/ 	.word	index@(.nv.constant0.matmul_kernel)
        /*0210*/ 	.short	0x0380
        /*0212*/ 	.short	0x0050


	//----- nvinfo : EIATTR_SW_WAR
	.align		4
.L_64:
        /*0214*/ 	.byte	0x04, 0x36
        /*0216*/ 	.short	(.L_66 - .L_65)
.L_65:
        /*0218*/ 	.word	0x00000008
.L_66:


//--------------------- .nv.compat                --------------------------
	.section	.nv.compat,"",@"SHT_CUDA_COMPAT_INFO"
	.align	4
        /*0000*/ 	.byte	0x02, 0x02, 0x02, 0x00, 0x02, 0x05, 0x05, 0x00, 0x02, 0x03, 0x00, 0x00, 0x02, 0x06, 0x01, 0x00


//--------------------- .nv.callgraph             --------------------------
	.section	.nv.callgraph,"",@"SHT_CUDA_CALLGRAPH"
	.align	4
	.sectionentsize	8
	.align		4
        /*0000*/ 	.word	0x00000000
	.align		4
        /*0004*/ 	.word	0xffffffff
	.align		4
        /*0008*/ 	.word	0x00000000
	.align		4
        /*000c*/ 	.word	0xfffffffe
	.align		4
        /*0010*/ 	.word	0x00000000
	.align		4
        /*0014*/ 	.word	0xfffffffd
	.align		4
        /*0018*/ 	.word	0x00000000
	.align		4
        /*001c*/ 	.word	0xfffffffc


//--------------------- .text.matmul_kernel       --------------------------
	.section	.text.matmul_kernel,"ax",@progbits
	.align	128
        .global         matmul_kernel
        .type           matmul_kernel,@function
        .size           matmul_kernel,(.L_x_20 - matmul_kernel)
        .other          matmul_kernel,@"STO_CUDA_ENTRY STV_DEFAULT"
matmul_kernel:
.text.matmul_kernel:
[----:B------:R-:W0:Y:S01]  /*0000*/  LDC R1, c[0x0][0x37c] ;  /* 0x0000df00ff017b82 */ /* 0x000e220000000800 */
[----:B------:R-:W1:Y:S01]  /*0010*/  S2R R27, SR_TID.X ;  /* 0x00000000001b7919 */ /* 0x000e620000002100 */
[----:B------:R-:W2:Y:S01]  /*0020*/  LDCU.64 UR26, c[0x0][0x358] ;  /* 0x00006b00ff1a77ac */ /* 0x000ea20008000a00 */
[----:B-1----:R-:W-:-:S13]  /*0030*/  ISETP.GE.U32.AND P0, PT, R27, 0x20, PT ;  /* 0x000000201b00780c */ /* 0x002fda0003f06070 */
[----:B------:R-:W-:Y:S02]  /*0040*/  VOTEU.ANY UP0, P0 ;  /* 0x0000000000ff7886 */ /* 0x000fe40000000100 */
[----:B0-2---:R-:W-:Y:S05]  /*0050*/  BRA.U UP0, `(.L_x_0) ;  /* 0x0000000100b87547 */ /* 0x005fea000b800000 */
[----:B------:R-:W0:Y:S01]  /*0060*/  S2UR UR6, SR_CgaCtaId ;  /* 0x00000000000679c3 */ /* 0x000e220000008800 */
[----:B------:R-:W-:Y:S01]  /*0070*/  NOP ;  /* 0x0000000000007918 */ /* 0x000fe20000000000 */
[----:B------:R-:W-:Y:S02]  /*0080*/  UMOV UR4, 0x40 ;  /* 0x0000004000047882 */ /* 0x000fe40000000000 */
[----:B0-----:R-:W-:-:S09]  /*0090*/  ULEA UR4, UR6, UR4, 0x18 ;  /* 0x0000000406047291 */ /* 0x001fd2000f8ec0ff */
[----:B------:R-:W0:Y:S01]  /*00a0*/  LDS.U8 R0, [UR4] ;  /* 0x00000004ff007984 */ /* 0x000e220008000000 */
[----:B------:R-:W-:Y:S02]  /*00b0*/  UMOV UR4, 0x400 ;  /* 0x0000040000047882 */ /* 0x000fe40000000000 */
[----:B------:R-:W-:Y:S01]  /*00c0*/  ULEA UR4, UR6, UR4, 0x18 ;  /* 0x0000000406047291 */ /* 0x000fe2000f8ec0ff */
[----:B0-----:R-:W-:-:S13]  /*00d0*/  ISETP.NE.AND P0, PT, R0, RZ, PT ;  /* 0x000000ff0000720c */ /* 0x001fda0003f05270 */
[----:B------:R-:W-:Y:S05]  /*00e0*/  @P0 BRA `(.L_x_1) ;  /* 0x00000000007c0947 */ /* 0x000fea0003800000 */
[----:B------:R-:W-:-:S13]  /*00f0*/  ELECT P0, URZ, PT ;  /* 0x0000000000ff782f */ /* 0x000fda0003800000 */
[----:B------:R-:W-:Y:S05]  /*0100*/  @!P0 BRA `(.L_x_2) ;  /* 0x0000000000848947 */ /* 0x000fea0003800000 */
[----:B------:R-:W-:Y:S01]  /*0110*/  UMOV UR5, 0x2 ;  /* 0x0000000200057882 */ /* 0x000fe20000000000 */
[----:B------:R-:W-:Y:S02]  /*0120*/  IMAD.MOV.U32 R4, RZ, RZ, 0x1 ;  /* 0x00000001ff047424 */ /* 0x000fe400078e00ff */
[----:B------:R-:W-:Y:S02]  /*0130*/  IMAD.MOV.U32 R5, RZ, RZ, 0x3 ;  /* 0x00000003ff057424 */ /* 0x000fe400078e00ff */
[----:B------:R-:W-:Y:S04]  /*0140*/  DEPBAR.LE SB0, 0x36 ;  /* 0x00008d800000791a */ /* 0x000fe80000000000 */
[----:B------:R-:W0:Y:S02]  /*0150*/  UTCATOMSWS.FIND_AND_SET.ALIGN UP1, UR5, UR5 ;  /* 0x00000005000575e3 */ /* 0x000e240008020800 */
[----:B0-----:R-:W-:-:S04]  /*0160*/  PLOP3.LUT P0, PT, PT, PT, UP1, 0x80, 0x8 ;  /* 0x000000000008781c */ /* 0x001fc80003f0f018 */
[----:B------:R-:W-:-:S04]  /*0170*/  SEL R0, RZ, 0xffffffff, !P0 ;  /* 0xffffffffff007807 */ /* 0x000fc80004000000 */
[----:B------:R-:W-:Y:S01]  /*0180*/  ISETP.NE.AND P0, PT, R0, RZ, PT ;  /* 0x000000ff0000720c */ /* 0x000fe20003f05270 */
[----:B------:R-:W-:-:S12]  /*0190*/  IMAD.U32 R0, RZ, RZ, UR5 ;  /* 0x00000005ff007e24 */ /* 0x000fd8000f8e00ff */
[----:B------:R-:W-:Y:S05]  /*01a0*/  @P0 BRA `(.L_x_3) ;  /* 0x0000000000240947 */ /* 0x000fea0003800000 */
.L_x_4:
[----:B------:R-:W-:Y:S05]  /*01b0*/  NANOSLEEP 0x64 ;  /* 0x000000640000795d */ /* 0x000fea0003800000 */
[----:B------:R-:W-:-:S05]  /*01c0*/  UMOV UR5, 0x2 ;  /* 0x0000000200057882 */ /* 0x000fca0000000000 */
[----:B------:R-:W-:Y:S04]  /*01d0*/  DEPBAR.LE SB0, 0x36 ;  /* 0x00008d800000791a */ /* 0x000fe80000000000 */
[----:B------:R-:W0:Y:S02]  /*01e0*/  UTCATOMSWS.FIND_AND_SET.ALIGN UP1, UR5, UR5 ;  /* 0x00000005000575e3 */ /* 0x000e240008020800 */
[----:B0-----:R-:W-:-:S04]  /*01f0*/  PLOP3.LUT P0, PT, PT, PT, UP1, 0x80, 0x8 ;  /* 0x000000000008781c */ /* 0x001fc80003f0f018 */
[----:B------:R-:W-:-:S04]  /*0200*/  SEL R0, RZ, 0xffffffff, !P0 ;  /* 0xffffffffff007807 */ /* 0x000fc80004000000 */
[----:B------:R-:W-:Y:S01]  /*0210*/  ISETP.NE.AND P0, PT, R0, RZ, PT ;  /* 0x000000ff0000720c */ /* 0x000fe20003f05270 */
[----:B------:R-:W-:-:S12]  /*0220*/  IMAD.U32 R0, RZ, RZ, UR5 ;  /* 0x00000005ff007e24 */ /* 0x000fd8000f8e00ff */
[----:B------:R-:W-:Y:S05]  /*0230*/  @!P0 BRA `(.L_x_4) ;  /* 0xfffffffc00dc8947 */ /* 0x000fea000383ffff */
.L_x_3:
[C---:B------:R-:W-:Y:S01]  /*0240*/  VIADD R3, R0.reuse, 0x10 ;  /* 0x0000001000037836 */ /* 0x040fe20000000000 */
[----:B------:R-:W-:Y:S01]  /*0250*/  UMOV UR5, 0x50 ;  /* 0x0000005000057882 */ /* 0x000fe20000000000 */
[----:B------:R-:W-:Y:S01]  /*0260*/  SHF.L.U32 R2, R5, R0, RZ ;  /* 0x0000000005027219 */ /* 0x000fe200000006ff */
[----:B------:R-:W-:Y:S01]  /*0270*/  ULEA UR5, UR6, UR5, 0x18 ;  /* 0x0000000506057291 */ /* 0x000fe2000f8ec0ff */
[----:B------:R-:W-:Y:S01]  /*0280*/  IMAD.SHL.U32 R0, R0, 0x20, RZ ;  /* 0x0000002000007824 */ /* 0x000fe200078e00ff */
[----:B------:R-:W-:-:S04]  /*0290*/  SHF.L.U32 R3, R4, R3, RZ ;  /* 0x0000000304037219 */ /* 0x000fc800000006ff */
[----:B------:R-:W-:-:S05]  /*02a0*/  LOP3.LUT R2, R3, R2, RZ, 0xfc, !PT ;  /* 0x0000000203027212 */ /* 0x000fca00078efcff */
[----:B------:R0:W-:Y:S04]  /*02b0*/  ATOMS.OR RZ, [UR5], R2 ;  /* 0x00000002ffff798c */ /* 0x0001e8000b000005 */
[----:B------:R0:W-:Y:S01]  /*02c0*/  STS [UR4], R0 ;  /* 0x00000000ff007988 */ /* 0x0001e20008000804 */
[----:B------:R-:W-:Y:S05]  /*02d0*/  BRA `(.L_x_2) ;  /* 0x0000000000107947 */ /* 0x000fea0003800000 */
.L_x_1:
[----:B------:R-:W-:Y:S01]  /*02e0*/  IMAD.MOV.U32 R0, RZ, RZ, -0x1 ;  /* 0xffffffffff007424 */ /* 0x000fe200078e00ff */
[----:B------:R-:W-:-:S04]  /*02f0*/  MOV R2, 0x320 ;  /* 0x0000032000027802 */ /* 0x000fc80000000f00 */
[----:B------:R0:W-:Y:S03]  /*0300*/  STS [UR4], R0 ;  /* 0x00000000ff007988 */ /* 0x0001e60008000804 */
[----:B0-----:R-:W-:Y:S05]  /*0310*/  CALL.REL.NOINC `($__internal_1_$__cuda_sm10x_tcgen05_guardrail_trap_phase_invalid_during_alloc) ;  /* 0x000000b000e87944 */ /* 0x001fea0003c00000 */
.L_x_2:
[----:B------:R-:W-:Y:S05]  /*0320*/  WARPSYNC.ALL ;  /* 0x0000000000007948 */ /* 0x000fea0003800000 */
[----:B------:R-:W-:Y:S01]  /*0330*/  NOP ;  /* 0x0000000000007918 */ /* 0x000fe20000000000 */
.L_x_0:
[----:B------:R-:W1:Y:S08]  /*0340*/  LDC.64 R136, c[0x0][0x398] ;  /* 0x0000e600ff887b82 */ /* 0x000e700000000a00 */
[----:B------:R-:W2:Y:S02]  /*0350*/  S2UR UR5, SR_CgaSize ;  /* 0x00000000000579c3 */ /* 0x000ea40000008a00 */
[----:B--2---:R-:W-:-:S12]  /*0360*/  UIMAD UR5, UR5, -0xa0, URZ ;  /* 0xffffff60050578a4 */ /* 0x004fd8000f8e02ff */
[----:B------:R-:W2:Y:S01]  /*0370*/  LDCU UR5, c[0x0][UR5+0x2b0] ;  /* 0x00005600050577ac */ /* 0x000ea20008000800 */
[----:B------:R-:W-:Y:S01]  /*0380*/  PRMT R203, RZ, 0x7610, R203 ;  /* 0x00007610ffcb7816 */ /* 0x000fe200000000cb */
[----:B------:R-:W3:Y:S01]  /*0390*/  LDCU UR7, c[0x0][0x3a4] ;  /* 0x00007480ff0777ac */ /* 0x000ee20008000800 */
[----:B------:R-:W4:Y:S01]  /*03a0*/  S2UR UR4, SR_CTAID.X ;  /* 0x00000000000479c3 */ /* 0x000f220000002500 */
[----:B------:R-:W0:Y:S07]  /*03b0*/  LDCU.128 UR16, c[0x0][0x380] ;  /* 0x00007000ff1077ac */ /* 0x000e2e0008000c00 */
[----:B------:R-:W5:Y:S01]  /*03c0*/  LDC R68, c[0x0][0x3a0] ;  /* 0x0000e800ff447b82 */ /* 0x000f620000000800 */
[----:B01----:R-:W-:Y:S01]  /*03d0*/  VIADD R0, R137, 0x7f ;  /* 0x0000007f89007836 */ /* 0x003fe20000000000 */
[----:B------:R-:W-:-:S06]  /*03e0*/  IABS R11, R136 ;  /* 0x00000088000b7213 */ /* 0x000fcc0000000000 */
[----:B------:R-:W0:Y:S08]  /*03f0*/  LDC R127, c[0x0][0x3a8] ;  /* 0x0000ea00ff7f7b82 */ /* 0x000e300000000800 */
[----:B------:R-:W-:Y:S01]  /*0400*/  BAR.SYNC.DEFER_BLOCKING 0x0 ;  /* 0x0000000000007b1d */ /* 0x000fe20000010000 */
[----:B------:R-:W-:Y:S02]  /*0410*/  ISETP.NE.AND P4, PT, R136, RZ, PT ;  /* 0x000000ff8800720c */ /* 0x000fe40003f85270 */
[----:B------:R-:W-:-:S02]  /*0420*/  SHF.R.S32.HI R3, RZ, 0x1f, R0 ;  /* 0x0000001fff037819 */ /* 0x000fc40000011400 */
[----:B----4-:R-:W-:Y:S02]  /*0430*/  I2FP.F32.U32 R5, UR4 ;  /* 0x0000000400057c45 */ /* 0x010fe40008201000 */
[----:B------:R-:W-:Y:S01]  /*0440*/  LEA.HI R3, R3, R0, RZ, 0x7 ;  /* 0x0000000003037211 */ /* 0x000fe200078f38ff */
[----:B------:R-:W1:Y:S02]  /*0450*/  S2UR UR4, SR_CgaCtaId ;  /* 0x00000000000479c3 */ /* 0x000e640000008800 */
[----:B--2---:R-:W-:Y:S01]  /*0460*/  FMUL R5, R5, UR5 ;  /* 0x0000000505057c20 */ /* 0x004fe20008400000 */
[----:B------:R-:W-:Y:S01]  /*0470*/  SHF.R.S32.HI R3, RZ, 0x7, R3 ;  /* 0x00000007ff037819 */ /* 0x000fe20000011403 */
[----:B------:R-:W-:-:S04]  /*0480*/  UMOV UR5, 0x1 ;  /* 0x0000000100057882 */ /* 0x000fc80000000000 */
[----:B------:R-:W-:Y:S01]  /*0490*/  IMAD.SHL.U32 R4, R3, 0x8, RZ ;  /* 0x0000000803047824 */ /* 0x000fe200078e00ff */
[----:B------:R-:W-:Y:S04]  /*04a0*/  F2I.U32.TRUNC.NTZ R5, R5 ;  /* 0x0000000500057305 */ /* 0x000fe8000020f000 */
[----:B------:R-:W-:-:S04]  /*04b0*/  IABS R7, R4 ;  /* 0x0000000400077213 */ /* 0x000fc80000000000 */
[----:B------:R-:W2:Y:S08]  /*04c0*/  I2F.RP R0, R7 ;  /* 0x0000000700007306 */ /* 0x000eb00000209400 */
[----:B--2---:R-:W2:Y:S02]  /*04d0*/  MUFU.RCP R0, R0 ;  /* 0x0000000000007308 */ /* 0x004ea40000001000 */
[----:B--2---:R-:W-:Y:S01]  /*04e0*/  VIADD R2, R0, 0xffffffe ;  /* 0x0ffffffe00027836 */ /* 0x004fe20000000000 */
[----:B------:R-:W-:-:S05]  /*04f0*/  IABS R0, R5 ;  /* 0x0000000500007213 */ /* 0x000fca0000000000 */
[----:B------:R2:W4:Y:S02]  /*0500*/  F2I.FTZ.U32.TRUNC.NTZ R3, R2 ;  /* 0x0000000200037305 */ /* 0x000524000021f000 */
[----:B--2---:R-:W-:Y:S02]  /*0510*/  IMAD.MOV.U32 R2, RZ, RZ, RZ ;  /* 0x000000ffff027224 */ /* 0x004fe400078e00ff */
[----:B----4-:R-:W-:-:S04]  /*0520*/  IMAD.MOV R6, RZ, RZ, -R3 ;  /* 0x000000ffff067224 */ /* 0x010fc800078e0a03 */
[----:B------:R-:W-:Y:S01]  /*0530*/  IMAD R9, R6, R7, RZ ;  /* 0x0000000706097224 */ /* 0x000fe200078e02ff */
[----:B------:R-:W-:-:S03]  /*0540*/  IABS R6, R4 ;  /* 0x0000000400067213 */ /* 0x000fc60000000000 */
[----:B------:R-:W-:-:S04]  /*0550*/  IMAD.HI.U32 R3, R3, R9, R2 ;  /* 0x0000000903037227 */ /* 0x000fc800078e0002 */
[----:B------:R-:W-:Y:S02]  /*0560*/  IMAD.MOV R2, RZ, RZ, -R6 ;  /* 0x000000ffff027224 */ /* 0x000fe400078e0a06 */
[----:B------:R-:W-:-:S04]  /*0570*/  IMAD.HI.U32 R3, R3, R0, RZ ;  /* 0x0000000003037227 */ /* 0x000fc800078e00ff */
[----:B------:R-:W-:-:S05]  /*0580*/  IMAD R0, R3, R2, R0 ;  /* 0x0000000203007224 */ /* 0x000fca00078e0200 */
[----:B------:R-:W-:-:S13]  /*0590*/  ISETP.GT.U32.AND P1, PT, R7, R0, PT ;  /* 0x000000000700720c */ /* 0x000fda0003f24070 */
[----:B------:R-:W-:Y:S02]  /*05a0*/  @!P1 IMAD.IADD R0, R0, 0x1, -R7 ;  /* 0x0000000100009824 */ /* 0x000fe400078e0a07 */
[----:B------:R-:W-:Y:S01]  /*05b0*/  @!P1 VIADD R3, R3, 0x1 ;  /* 0x0000000103039836 */ /* 0x000fe20000000000 */
[----:B------:R-:W-:Y:S02]  /*05c0*/  ISETP.NE.AND P1, PT, R4, RZ, PT ;  /* 0x000000ff0400720c */ /* 0x000fe40003f25270 */
[----:B------:R-:W-:Y:S02]  /*05d0*/  ISETP.GE.U32.AND P0, PT, R0, R7, PT ;  /* 0x000000070000720c */ /* 0x000fe40003f06070 */
[----:B------:R-:W-:-:S04]  /*05e0*/  LOP3.LUT R0, R5, R4, RZ, 0x3c, !PT ;  /* 0x0000000405007212 */ /* 0x000fc800078e3cff */
[----:B------:R-:W-:Y:S01]  /*05f0*/  ISETP.GE.AND P2, PT, R0, RZ, PT ;  /* 0x000000ff0000720c */ /* 0x000fe20003f46270 */
[----:B------:R-:W-:-:S06]  /*0600*/  VIADD R0, R136, 0xff ;  /* 0x000000ff88007836 */ /* 0x000fcc0000000000 */
[----:B------:R-:W-:-:S04]  /*0610*/  @P0 VIADD R3, R3, 0x1 ;  /* 0x0000000103030836 */ /* 0x000fc80000000000 */
[----:B------:R-:W-:Y:S01]  /*0620*/  IMAD.MOV.U32 R2, RZ, RZ, R3 ;  /* 0x000000ffff027224 */ /* 0x000fe200078e0003 */
[----:B------:R-:W-:-:S03]  /*0630*/  SHF.R.S32.HI R3, RZ, 0x1f, R0 ;  /* 0x0000001fff037819 */ /* 0x000fc60000011400 */
[----:B------:R-:W-:Y:S01]  /*0640*/  @!P2 IMAD.MOV R2, RZ, RZ, -R2 ;  /* 0x000000ffff02a224 */ /* 0x000fe200078e0a02 */
[----:B------:R-:W-:Y:S02]  /*0650*/  @!P1 LOP3.LUT R2, RZ, R4, RZ, 0x33, !PT ;  /* 0x00000004ff029212 */ /* 0x000fe400078e33ff */
[----:B------:R-:W-:-:S03]  /*0660*/  LEA.HI R3, R3, R0, RZ, 0x8 ;  /* 0x0000000003037211 */ /* 0x000fc600078f40ff */
[----:B------:R-:W-:Y:S02]  /*0670*/  IMAD.SHL.U32 R10, R2, 0x8, RZ ;  /* 0x00000008020a7824 */ /* 0x000fe400078e00ff */
[----:B------:R-:W-:-:S03]  /*0680*/  IMAD.MOV R2, RZ, RZ, -R2 ;  /* 0x000000ffff027224 */ /* 0x000fc600078e0a02 */
[----:B------:R-:W-:Y:S01]  /*0690*/  LEA.HI.SX32 R3, R3, -R10, 0x18 ;  /* 0x8000000a03037211 */ /* 0x000fe200078fc2ff */
[----:B------:R-:W-:-:S03]  /*06a0*/  IMAD R12, R4, R2, R5 ;  /* 0x00000002040c7224 */ /* 0x000fc600078e0205 */
[----:B------:R-:W-:Y:S02]  /*06b0*/  VIMNMX R13, PT, PT, R3, 0x8, PT ;  /* 0x00000008030d7848 */ /* 0x000fe40003fe0100 */
[----:B------:R-:W-:Y:S02]  /*06c0*/  IABS R9, R12 ;  /* 0x0000000c00097213 */ /* 0x000fe40000000000 */
[-C--:B------:R-:W-:Y:S02]  /*06d0*/  IABS R7, R13.reuse ;  /* 0x0000000d00077213 */ /* 0x080fe40000000000 */
[----:B------:R-:W-:Y:S02]  /*06e0*/  IABS R4, R13 ;  /* 0x0000000d00047213 */ /* 0x000fe40000000000 */
[----:B------:R-:W2:Y:S08]  /*06f0*/  I2F.RP R0, R7 ;  /* 0x0000000700007306 */ /* 0x000eb00000209400 */
[----:B--2---:R-:W2:Y:S02]  /*0700*/  MUFU.RCP R0, R0 ;  /* 0x0000000000007308 */ /* 0x004ea40000001000 */
[----:B--2---:R-:W-:-:S06]  /*0710*/  VIADD R3, R0, 0xffffffe ;  /* 0x0ffffffe00037836 */ /* 0x004fcc0000000000 */
[----:B------:R-:W2:Y:S02]  /*0720*/  F2I.FTZ.U32.TRUNC.NTZ R3, R3 ;  /* 0x0000000300037305 */ /* 0x000ea4000021f000 */
[----:B--2---:R-:W-:-:S04]  /*0730*/  IMAD.MOV R6, RZ, RZ, -R3 ;  /* 0x000000ffff067224 */ /* 0x004fc800078e0a03 */
[----:B------:R-:W-:Y:S01]  /*0740*/  IMAD.MOV.U32 R2, RZ, RZ, R6 ;  /* 0x000000ffff027224 */ /* 0x000fe200078e0006 */
[----:B------:R-:W-:-:S03]  /*0750*/  MOV R6, 0x400 ;  /* 0x0000040000067802 */ /* 0x000fc60000000f00 */
[----:B------:R-:W-:Y:S01]  /*0760*/  IMAD R5, R2, R7, RZ ;  /* 0x0000000702057224 */ /* 0x000fe200078e02ff */
[----:B------:R-:W-:Y:S01]  /*0770*/  R2UR UR13, R6 ;  /* 0x00000000060d72ca */ /* 0x000fe200000e0000 */
[----:B------:R-:W-:-:S04]  /*0780*/  IMAD.MOV.U32 R2, RZ, RZ, RZ ;  /* 0x000000ffff027224 */ /* 0x000fc800078e00ff */
[----:B------:R-:W-:Y:S01]  /*0790*/  IMAD.HI.U32 R2, R3, R5, R2 ;  /* 0x0000000503027227 */ /* 0x000fe200078e0002 */
[----:B------:R-:W-:-:S03]  /*07a0*/  IABS R5, R137 ;  /* 0x0000008900057213 */ /* 0x000fc60000000000 */
[----:B------:R-:W-:Y:S01]  /*07b0*/  IMAD.MOV R3, RZ, RZ, -R4 ;  /* 0x000000ffff037224 */ /* 0x000fe200078e0a04 */
[----:B------:R-:W2:Y:S01]  /*07c0*/  I2F.RP R8, R5 ;  /* 0x0000000500087306 */ /* 0x000ea20000209400 */
[----:B------:R-:W-:Y:S02]  /*07d0*/  IMAD.HI.U32 R0, R2, R9, RZ ;  /* 0x0000000902007227 */ /* 0x000fe400078e00ff */
[----:B-1----:R-:W-:Y:S02]  /*07e0*/  ULEA UR13, UR4, UR13, 0x18 ;  /* 0x0000000d040d7291 */ /* 0x002fe4000f8ec0ff */
[----:B------:R-:W-:Y:S01]  /*07f0*/  IMAD R2, R0, R3, R9 ;  /* 0x0000000300027224 */ /* 0x000fe200078e0209 */
[----:B------:R-:W-:Y:S02]  /*0800*/  LOP3.LUT R3, R12, R13, RZ, 0x3c, !PT ;  /* 0x0000000d0c037212 */ /* 0x000fe400078e3cff */
[----:B------:R-:W1:Y:S02]  /*0810*/  I2F.RP R4, R11 ;  /* 0x0000000b00047306 */ /* 0x000e640000209400 */
[----:B------:R-:W-:-:S02]  /*0820*/  ISETP.GT.U32.AND P1, PT, R7, R2, PT ;  /* 0x000000020700720c */ /* 0x000fc40003f24070 */
[----:B------:R-:W-:Y:S01]  /*0830*/  ISETP.GE.AND P2, PT, R3, RZ, PT ;  /* 0x000000ff0300720c */ /* 0x000fe20003f46270 */
[----:B------:R-:W4:Y:S03]  /*0840*/  LDS R15, [UR13] ;  /* 0x0000000dff0f7984 */ /* 0x000f260008000800 */
[----:B--2---:R-:W2:Y:S07]  /*0850*/  MUFU.RCP R8, R8 ;  /* 0x0000000800087308 */ /* 0x004eae0000001000 */
[----:B------:R-:W-:Y:S01]  /*0860*/  @!P1 IMAD.IADD R2, R2, 0x1, -R7 ;  /* 0x0000000102029824 */ /* 0x000fe200078e0a07 */
[----:B-1----:R-:W1:Y:S01]  /*0870*/  MUFU.RCP R4, R4 ;  /* 0x0000000400047308 */ /* 0x002e620000001000 */
[----:B------:R-:W-:Y:S01]  /*0880*/  @!P1 VIADD R0, R0, 0x1 ;  /* 0x0000000100009836 */ /* 0x000fe20000000000 */
[----:B------:R-:W-:Y:S01]  /*0890*/  BAR.SYNC.DEFER_BLOCKING 0x0 ;  /* 0x0000000000007b1d */ /* 0x000fe20000010000 */
[----:B------:R-:W-:-:S02]  /*08a0*/  ISETP.NE.AND P1, PT, R13, RZ, PT ;  /* 0x000000ff0d00720c */ /* 0x000fc40003f25270 */
[----:B------:R-:W-:Y:S01]  /*08b0*/  ISETP.GE.U32.AND P0, PT, R2, R7, PT ;  /* 0x000000070200720c */ /* 0x000fe20003f06070 */
[----:B--2---:R-:W-:Y:S02]  /*08c0*/  VIADD R8, R8, 0xffffffe ;  /* 0x0ffffffe08087836 */ /* 0x004fe40000000000 */
[----:B------:R-:W2:Y:S02]  /*08d0*/  S2R R2, SR_CgaCtaId ;  /* 0x0000000000027919 */ /* 0x000ea40000008800 */
[----:B------:R0:W-:Y:S01]  /*08e0*/  F2I.FTZ.U32.TRUNC.NTZ R9, R8 ;  /* 0x0000000800097305 */ /* 0x0001e2000021f000 */
[----:B-1----:R-:W-:-:S07]  /*08f0*/  VIADD R6, R4, 0xffffffe ;  /* 0x0ffffffe04067836 */ /* 0x002fce0000000000 */
[----:B------:R-:W-:Y:S01]  /*0900*/  @P0 VIADD R0, R0, 0x1 ;  /* 0x0000000100000836 */ /* 0x000fe20000000000 */
[----:B------:R-:W1:Y:S01]  /*0910*/  F2I.FTZ.U32.TRUNC.NTZ R7, R6 ;  /* 0x0000000600077305 */ /* 0x000e62000021f000 */
[----:B0-----:R-:W-:Y:S02]  /*0920*/  IMAD.MOV.U32 R8, RZ, RZ, RZ ;  /* 0x000000ffff087224 */ /* 0x001fe400078e00ff */
[----:B------:R-:W-:-:S04]  /*0930*/  IMAD.MOV.U32 R14, RZ, RZ, R0 ;  /* 0x000000ffff0e7224 */ /* 0x000fc800078e0000 */
[----:B------:R-:W-:Y:S01]  /*0940*/  @!P2 IMAD.MOV R14, RZ, RZ, -R14 ;  /* 0x000000ffff0ea224 */ /* 0x000fe200078e0a0e */
[----:B------:R-:W-:Y:S02]  /*0950*/  @!P1 LOP3.LUT R14, RZ, R13, RZ, 0x33, !PT ;  /* 0x0000000dff0e9212 */ /* 0x000fe400078e33ff */
[----:B----4-:R-:W-:-:S03]  /*0960*/  R2UR UR12, R15 ;  /* 0x000000000f0c72ca */ /* 0x010fc600000e0000 */
[----:B------:R-:W-:Y:S02]  /*0970*/  IMAD.MOV R0, RZ, RZ, -R14 ;  /* 0x000000ffff007224 */ /* 0x000fe400078e0a0e */
[----:B-1----:R-:W-:Y:S02]  /*0980*/  IMAD.MOV R6, RZ, RZ, -R7 ;  /* 0x000000ffff067224 */ /* 0x002fe400078e0a07 */
[----:B------:R-:W-:Y:S01]  /*0990*/  IMAD R0, R13, R0, R12 ;  /* 0x000000000d007224 */ /* 0x000fe200078e020c */
[----:B------:R-:W-:Y:S01]  /*09a0*/  SHF.R.U32.HI R12, RZ, 0x5, R27 ;  /* 0x00000005ff0c7819 */ /* 0x000fe2000001161b */
[----:B------:R-:W-:Y:S02]  /*09b0*/  IMAD R13, R6, R11, RZ ;  /* 0x0000000b060d7224 */ /* 0x000fe400078e02ff */
[----:B--2---:R-:W-:Y:S01]  /*09c0*/  IMAD.SHL.U32 R4, R2, 0x40, RZ ;  /* 0x0000004002047824 */ /* 0x004fe200078e00ff */
[----:B------:R-:W-:Y:S01]  /*09d0*/  R2UR UR6, R12 ;  /* 0x000000000c0672ca */ /* 0x000fe200000e0000 */
[----:B------:R-:W-:-:S02]  /*09e0*/  IMAD.IADD R0, R10, 0x1, R0 ;  /* 0x000000010a007824 */ /* 0x000fc400078e0200 */
[----:B------:R-:W-:Y:S01]  /*09f0*/  IMAD.MOV.U32 R6, RZ, RZ, RZ ;  /* 0x000000ffff067224 */ /* 0x000fe200078e00ff */
[----:B------:R-:W-:Y:S01]  /*0a00*/  LOP3.LUT R3, R4, 0x80, RZ, 0xc0, !PT ;  /* 0x0000008004037812 */ /* 0x000fe200078ec0ff */
[----:B------:R-:W-:Y:S02]  /*0a10*/  IMAD.MOV R10, RZ, RZ, -R9 ;  /* 0x000000ffff0a7224 */ /* 0x000fe400078e0a09 */
[----:B------:R-:W-:Y:S01]  /*0a20*/  IMAD.HI.U32 R6, R7, R13, R6 ;  /* 0x0000000d07067227 */ /* 0x000fe200078e0006 */
[----:B------:R-:W-:-:S03]  /*0a30*/  LEA.HI R7, R27, R4, RZ, 0x1a ;  /* 0x000000041b077211 */ /* 0x000fc600078fd0ff */
[----:B------:R-:W-:Y:S01]  /*0a40*/  IMAD R0, R0, 0x100, R3 ;  /* 0x0000010000007824 */ /* 0x000fe200078e0203 */
[----:B------:R-:W-:Y:S01]  /*0a50*/  LOP3.LUT R3, R27, 0x7f, RZ, 0xc0, !PT ;  /* 0x0000007f1b037812 */ /* 0x000fe200078ec0ff */
[----:B------:R-:W-:Y:S01]  /*0a60*/  IMAD.SHL.U32 R4, R14, 0x80, RZ ;  /* 0x000000800e047824 */ /* 0x000fe200078e00ff */
[----:B------:R-:W-:Y:S01]  /*0a70*/  USHF.L.U32 UR4, UR6, 0x15, URZ ;  /* 0x0000001506047899 */ /* 0x000fe200080006ff */
[----:B------:R-:W-:Y:S02]  /*0a80*/  IMAD R13, R10, R5, RZ ;  /* 0x000000050a0d7224 */ /* 0x000fe400078e02ff */
[----:B------:R-:W-:Y:S01]  /*0a90*/  IMAD.IADD R0, R3, 0x1, R0 ;  /* 0x0000000103007824 */ /* 0x000fe200078e0200 */
[----:B------:R-:W-:Y:S01]  /*0aa0*/  LOP3.LUT R7, R4, 0x41, R7, 0xf8, !PT ;  /* 0x0000004104077812 */ /* 0x000fe200078ef807 */
[----:B------:R-:W-:Y:S01]  /*0ab0*/  IMAD.HI.U32 R8, R9, R13, R8 ;  /* 0x0000000d09087227 */ /* 0x000fe200078e0008 */
[----:B------:R-:W-:Y:S02]  /*0ac0*/  ULOP3.LUT UR4, UR4, 0x600000, URZ, 0xc0, !UPT ;  /* 0x0060000004047892 */ /* 0x000fe4000f8ec0ff */
[----:B------:R-:W-:-:S02]  /*0ad0*/  IABS R130, R0 ;  /* 0x0000000000827213 */ /* 0x000fc40000000000 */
[C---:B------:R-:W-:Y:S02]  /*0ae0*/  LOP3.LUT R12, R7.reuse, 0x2, RZ, 0xfc, !PT ;  /* 0x00000002070c7812 */ /* 0x040fe400078efcff */
[----:B------:R-:W-:Y:S01]  /*0af0*/  IABS R10, R7 ;  /* 0x00000007000a7213 */ /* 0x000fe20000000000 */
[----:B------:R-:W-:Y:S01]  /*0b00*/  IMAD.HI.U32 R6, R6, R130, RZ ;  /* 0x0000008206067227 */ /* 0x000fe200078e00ff */
[C---:B------:R-:W-:Y:S02]  /*0b10*/  LOP3.LUT R20, R7.reuse, 0x3e, RZ, 0xfc, !PT ;  /* 0x0000003e07147812 */ /* 0x040fe400078efcff */
[----:B------:R-:W-:Y:S01]  /*0b20*/  ISETP.GE.AND P3, PT, R12, RZ, PT ;  /* 0x000000ff0c00720c */ /* 0x000fe20003f66270 */
[----:B------:R-:W-:Y:S01]  /*0b30*/  IMAD.MOV R6, RZ, RZ, -R6 ;  /* 0x000000ffff067224 */ /* 0x000fe200078e0a06 */
[----:B------:R-:W-:Y:S02]  /*0b40*/  IABS R18, R20 ;  /* 0x0000001400127213 */ /* 0x000fe40000000000 */
[----:B------:R-:W-:Y:S01]  /*0b50*/  LOP3.LUT R15, R7, 0x4, RZ, 0xfc, !PT ;  /* 0x00000004070f7812 */ /* 0x000fe200078efcff */
[----:B------:R-:W-:Y:S01]  /*0b60*/  IMAD R130, R11, R6, R130 ;  /* 0x000000060b827224 */ /* 0x000fe200078e0282 */
[----:B------:R-:W-:-:S02]  /*0b70*/  IABS R6, R12 ;  /* 0x0000000c00067213 */ /* 0x000fc40000000000 */
[----:B------:R-:W-:Y:S02]  /*0b80*/  ISETP.GE.AND P5, PT, R0, RZ, PT ;  /* 0x000000ff0000720c */ /* 0x000fe40003fa6270 */
[----:B------:R-:W-:Y:S01]  /*0b90*/  ISETP.GT.U32.AND P0, PT, R11, R130, PT ;  /* 0x000000820b00720c */ /* 0x000fe20003f04070 */
[----:B------:R-:W-:Y:S01]  /*0ba0*/  IMAD.MOV.U32 R13, RZ, RZ, R6 ;  /* 0x000000ffff0d7224 */ /* 0x000fe200078e0006 */
[C---:B------:R-:W-:Y:S01]  /*0bb0*/  LOP3.LUT R17, R7.reuse, 0x6, RZ, 0xfc, !PT ;  /* 0x0000000607117812 */ /* 0x040fe200078efcff */
[C---:B------:R-:W-:Y:S01]  /*0bc0*/  IMAD.HI.U32 R6, R8.reuse, R10, RZ ;  /* 0x0000000a08067227 */ /* 0x040fe200078e00ff */
[C---:B------:R-:W-:Y:S02]  /*0bd0*/  LOP3.LUT R19, R7.reuse, 0xa, RZ, 0xfc, !PT ;  /* 0x0000000a07137812 */ /* 0x040fe400078efcff */
[C---:B------:R-:W-:Y:S01]  /*0be0*/  LOP3.LUT R21, R7.reuse, 0xc, RZ, 0xfc, !PT ;  /* 0x0000000c07157812 */ /* 0x040fe200078efcff */
[----:B------:R-:W-:Y:S01]  /*0bf0*/  IMAD.HI.U32 R9, R8, R13, RZ ;  /* 0x0000000d08097227 */ /* 0x000fe200078e00ff */
[----:B------:R-:W-:-:S02]  /*0c00*/  LOP3.LUT R23, R7, 0x28, RZ, 0xfc, !PT ;  /* 0x0000002807177812 */ /* 0x000fc400078efcff */
[----:B------:R-:W-:Y:S01]  /*0c10*/  LOP3.LUT R25, R7, 0x2c, RZ, 0xfc, !PT ;  /* 0x0000002c07197812 */ /* 0x000fe200078efcff */
[----:B------:R-:W-:Y:S01]  /*0c20*/  IMAD.MOV R12, RZ, RZ, -R6 ;  /* 0x000000ffff0c7224 */ /* 0x000fe200078e0a06 */
[----:B------:R-:W-:Y:S01]  /*0c30*/  IABS R48, R23 ;  /* 0x0000001700307213 */ /* 0x000fe20000000000 */
[----:B------:R-:W-:Y:S01]  /*0c40*/  @!P0 IMAD.IADD R130, R130, 0x1, -R11 ;  /* 0x0000000182828824 */ /* 0x000fe200078e0a0b */
[----:B------:R-:W-:Y:S01]  /*0c50*/  ISETP.GE.AND P0, PT, R15, RZ, PT ;  /* 0x000000ff0f00720c */ /* 0x000fe20003f06270 */
[----:B------:R-:W-:Y:S01]  /*0c60*/  IMAD.HI.U32 R6, R8, R18, RZ ;  /* 0x0000001208067227 */ /* 0x000fe200078e00ff */
[----:B------:R-:W-:Y:S02]  /*0c70*/  IABS R15, R15 ;  /* 0x0000000f000f7213 */ /* 0x000fe40000000000 */
[----:B------:R-:W-:Y:S01]  /*0c80*/  ISETP.GT.U32.AND P1, PT, R11, R130, PT ;  /* 0x000000820b00720c */ /* 0x000fe20003f24070 */
[----:B------:R-:W-:Y:S01]  /*0c90*/  IMAD.MOV R14, RZ, RZ, -R9 ;  /* 0x000000ffff0e7224 */ /* 0x000fe200078e0a09 */
[----:B------:R-:W-:Y:S01]  /*0ca0*/  IABS R52, R25 ;  /* 0x0000001900347213 */ /* 0x000fe20000000000 */
[----:B------:R-:W-:Y:S01]  /*0cb0*/  IMAD.MOV R9, RZ, RZ, -R6 ;  /* 0x000000ffff097224 */ /* 0x000fe200078e0a06 */
[----:B------:R-:W-:Y:S01]  /*0cc0*/  LOP3.LUT R29, R7, 0x2e, RZ, 0xfc, !PT ;  /* 0x0000002e071d7812 */ /* 0x000fe200078efcff */
[----:B------:R-:W-:Y:S01]  /*0cd0*/  IMAD R6, R5, R12, R10 ;  /* 0x0000000c05067224 */ /* 0x000fe200078e020a */
[----:B------:R-:W-:Y:S01]  /*0ce0*/  LOP3.LUT R31, R7, 0x30, RZ, 0xfc, !PT ;  /* 0x00000030071f7812 */ /* 0x000fe200078efcff */
[C---:B------:R-:W-:Y:S01]  /*0cf0*/  IMAD R18, R5.reuse, R9, R18 ;  /* 0x0000000905127224 */ /* 0x040fe200078e0212 */
[----:B------:R-:W-:Y:S01]  /*0d00*/  IABS R54, R29 ;  /* 0x0000001d00367213 */ /* 0x000fe20000000000 */
[----:B------:R-:W-:Y:S01]  /*0d10*/  IMAD R10, R5, R14, R13 ;  /* 0x0000000e050a7224 */ /* 0x000fe200078e020d */
[----:B------:R-:W-:Y:S01]  /*0d20*/  IABS R14, R17 ;  /* 0x00000011000e7213 */ /* 0x000fe20000000000 */
[----:B------:R-:W-:Y:S01]  /*0d30*/  IMAD.MOV.U32 R12, RZ, RZ, R15 ;  /* 0x000000ffff0c7224 */ /* 0x000fe200078e000f */
[----:B------:R-:W-:Y:S01]  /*0d40*/  LOP3.LUT R15, R7, 0x8, RZ, 0xfc, !PT ;  /* 0x00000008070f7812 */ /* 0x000fe200078efcff */
[----:B------:R-:W-:Y:S01]  /*0d50*/  @!P1 IMAD.IADD R130, R130, 0x1, -R11 ;  /* 0x0000000182829824 */ /* 0x000fe200078e0a0b */
[C---:B------:R-:W-:Y:S01]  /*0d60*/  ISETP.GT.U32.AND P1, PT, R5.reuse, R18, PT ;  /* 0x000000120500720c */ /* 0x040fe20003f24070 */
[----:B------:R-:W-:Y:S01]  /*0d70*/  IMAD.HI.U32 R9, R8, R12, RZ ;  /* 0x0000000c08097227 */ /* 0x000fe200078e00ff */
[----:B------:R-:W-:-:S02]  /*0d80*/  ISETP.GT.U32.AND P6, PT, R5, R10, PT ;  /* 0x0000000a0500720c */ /* 0x000fc40003fc4070 */
[----:B------:R-:W-:Y:S01]  /*0d90*/  IABS R16, R15 ;  /* 0x0000000f00107213 */ /* 0x000fe20000000000 */
[----:B------:R-:W-:Y:S01]  /*0da0*/  @!P5 IMAD.MOV R130, RZ, RZ, -R130 ;  /* 0x000000ffff82d224 */ /* 0x000fe200078e0a82 */
[----:B------:R-:W-:Y:S01]  /*0db0*/  ISETP.GT.U32.AND P2, PT, R5, R6, PT ;  /* 0x000000060500720c */ /* 0x000fe20003f44070 */
[----:B------:R-:W-:Y:S01]  /*0dc0*/  IMAD.MOV R9, RZ, RZ, -R9 ;  /* 0x000000ffff097224 */ /* 0x000fe200078e0a09 */
[----:B------:R-:W-:Y:S01]  /*0dd0*/  IABS R13, R19 ;  /* 0x00000013000d7213 */ /* 0x000fe20000000000 */
[----:B------:R-:W-:Y:S01]  /*0de0*/  IMAD.HI.U32 R11, R8, R14, RZ ;  /* 0x0000000e080b7227 */ /* 0x000fe200078e00ff */
[----:B------:R-:W-:Y:S02]  /*0df0*/  @!P4 LOP3.LUT R130, RZ, R136, RZ, 0x33, !PT ;  /* 0x00000088ff82c212 */ /* 0x000fe400078e33ff */
[----:B------:R-:W-:Y:S01]  /*0e00*/  IABS R56, R31 ;  /* 0x0000001f00387213 */ /* 0x000fe20000000000 */
[--C-:B------:R-:W-:Y:S01]  /*0e10*/  @!P1 IMAD.IADD R18, R18, 0x1, -R5.reuse ;  /* 0x0000000112129824 */ /* 0x100fe200078e0a05 */
[----:B------:R-:W-:Y:S01]  /*0e20*/  LOP3.LUT R33, R7, 0x38, RZ, 0xfc, !PT ;  /* 0x0000003807217812 */ /* 0x000fe200078efcff */
[----:B------:R-:W-:Y:S01]  /*0e30*/  @!P6 IMAD.IADD R10, R10, 0x1, -R5 ;  /* 0x000000010a0ae824 */ /* 0x000fe200078e0a05 */
[----:B------:R-:W-:Y:S01]  /*0e40*/  ISETP.GE.AND P6, PT, R20, RZ, PT ;  /* 0x000000ff1400720c */ /* 0x000fe20003fc6270 */
[C---:B------:R-:W-:Y:S01]  /*0e50*/  IMAD R12, R5.reuse, R9, R12 ;  /* 0x00000009050c7224 */ /* 0x040fe200078e020c */
[----:B------:R-:W-:Y:S01]  /*0e60*/  ISETP.GT.U32.AND P5, PT, R5, R18, PT ;  /* 0x000000120500720c */ /* 0x000fe20003fa4070 */
[----:B------:R-:W-:Y:S01]  /*0e70*/  IMAD.HI.U32 R9, R8, R16, RZ ;  /* 0x0000001008097227 */ /* 0x000fe200078e00ff */
[----:B------:R-:W-:-:S02]  /*0e80*/  IABS R20, R21 ;  /* 0x0000001500147213 */ /* 0x000fc40000000000 */
[----:B------:R-:W-:Y:S01]  /*0e90*/  ISETP.GT.U32.AND P4, PT, R5, R12, PT ;  /* 0x0000000c0500720c */ /* 0x000fe20003f84070 */
[----:B------:R-:W-:Y:S01]  /*0ea0*/  IMAD.MOV R9, RZ, RZ, -R9 ;  /* 0x000000ffff097224 */ /* 0x000fe200078e0a09 */
[----:B------:R-:W-:Y:S01]  /*0eb0*/  IABS R64, R33 ;  /* 0x0000002100407213 */ /* 0x000fe20000000000 */
[----:B------:R-:W-:Y:S01]  /*0ec0*/  IMAD.MOV R11, RZ, RZ, -R11 ;  /* 0x000000ffff0b7224 */ /* 0x000fe200078e0a0b */
[----:B------:R-:W-:Y:S01]  /*0ed0*/  LOP3.LUT R35, R7, 0x3a, RZ, 0xfc, !PT ;  /* 0x0000003a07237812 */ /* 0x000fe200078efcff */
[C---:B------:R-:W-:Y:S02]  /*0ee0*/  IMAD R16, R5.reuse, R9, R16 ;  /* 0x0000000905107224 */ /* 0x040fe400078e0210 */
[C---:B------:R-:W-:Y:S01]  /*0ef0*/  IMAD R14, R5.reuse, R11, R14 ;  /* 0x0000000b050e7224 */ /* 0x040fe200078e020e */
[----:B------:R-:W-:Y:S01]  /*0f00*/  IABS R66, R35 ;  /* 0x0000002300427213 */ /* 0x000fe20000000000 */
[----:B------:R-:W-:Y:S01]  /*0f10*/  @!P5 IMAD.IADD R18, R18, 0x1, -R5 ;  /* 0x000000011212d824 */ /* 0x000fe200078e0a05 */
[----:B------:R-:W-:Y:S01]  /*0f20*/  ISETP.GT.U32.AND P5, PT, R5, R10, PT ;  /* 0x0000000a0500720c */ /* 0x000fe20003fa4070 */
[----:B------:R-:W-:-:S04]  /*0f30*/  IMAD.HI.U32 R9, R8, R13, RZ ;  /* 0x0000000d08097227 */ /* 0x000fc800078e00ff */
[----:B------:R-:W-:Y:S02]  /*0f40*/  IMAD.MOV.U32 R80, RZ, RZ, R18 ;  /* 0x000000ffff507224 */ /* 0x000fe400078e0012 */
[----:B------:R-:W-:Y:S01]  /*0f50*/  @!P2 IMAD.IADD R6, R6, 0x1, -R5 ;  /* 0x000000010606a824 */ /* 0x000fe200078e0a05 */
[C---:B------:R-:W-:Y:S01]  /*0f60*/  ISETP.GT.U32.AND P2, PT, R5.reuse, R14, PT ;  /* 0x0000000e0500720c */ /* 0x040fe20003f44070 */
[----:B------:R-:W-:Y:S01]  /*0f70*/  @!P6 IMAD.MOV R80, RZ, RZ, -R80 ;  /* 0x000000ffff50e224 */ /* 0x000fe200078e0a50 */
[C---:B------:R-:W-:Y:S01]  /*0f80*/  ISETP.GT.U32.AND P6, PT, R5.reuse, R16, PT ;  /* 0x000000100500720c */ /* 0x040fe20003fc4070 */
[----:B------:R-:W-:Y:S01]  /*0f90*/  IMAD.MOV R18, RZ, RZ, -R9 ;  /* 0x000000ffff127224 */ /* 0x000fe200078e0a09 */
[----:B------:R-:W-:Y:S01]  /*0fa0*/  ISETP.GT.U32.AND P1, PT, R5, R6, PT ;  /* 0x000000060500720c */ /* 0x000fe20003f24070 */
[----:B------:R-:W-:Y:S01]  /*0fb0*/  @!P4 IMAD.IADD R12, R12, 0x1, -R5 ;  /* 0x000000010c0cc824 */ /* 0x000fe200078e0a05 */
[----:B------:R-:W-:Y:S01]  /*0fc0*/  ISETP.GE.AND P4, PT, R7, RZ, PT ;  /* 0x000000ff0700720c */ /* 0x000fe20003f86270 */
[----:B------:R-:W-:Y:S01]  /*0fd0*/  IMAD R18, R5, R18, R13 ;  /* 0x0000001205127224 */ /* 0x000fe200078e020d */
[----:B------:R-:W-:Y:S01]  /*0fe0*/  LOP3.LUT R13, R7, 0xe, RZ, 0xfc, !PT ;  /* 0x0000000e070d7812 */ /* 0x000fe200078efcff */
[----:B------:R-:W-:-:S03]  /*0ff0*/  IMAD.HI.U32 R11, R8, R20, RZ ;  /* 0x00000014080b7227 */ /* 0x000fc600078e00ff */
[----:B------:R-:W-:Y:S01]  /*1000*/  IABS R22, R13 ;  /* 0x0000000d00167213 */ /* 0x000fe20000000000 */
[--C-:B------:R-:W-:Y:S01]  /*1010*/  @!P2 IMAD.IADD R14, R14, 0x1, -R5.reuse ;  /* 0x000000010e0ea824 */ /* 0x100fe200078e0a05 */
[C---:B------:R-:W-:Y:S01]  /*1020*/  ISETP.GT.U32.AND P2, PT, R5.reuse, R12, PT ;  /* 0x0000000c0500720c */ /* 0x040fe20003f44070 */
[----:B------:R-:W-:Y:S01]  /*1030*/  @!P6 IMAD.IADD R16, R16, 0x1, -R5 ;  /* 0x000000011010e824 */ /* 0x000fe200078e0a05 */
[----:B------:R-:W-:Y:S01]  /*1040*/  ISETP.GT.U32.AND P6, PT, R5, R18, PT ;  /* 0x000000120500720c */ /* 0x000fe20003fc4070 */
[----:B------:R-:W-:Y:S02]  /*1050*/  IMAD.MOV R11, RZ, RZ, -R11 ;  /* 0x000000ffff0b7224 */ /* 0x000fe400078e0a0b */
[----:B------:R-:W-:-:S04]  /*1060*/  IMAD.HI.U32 R9, R8, R22, RZ ;  /* 0x0000001608097227 */ /* 0x000fc800078e00ff */
[----:B------:R-:W-:Y:S02]  /*1070*/  IMAD R20, R5, R11, R20 ;  /* 0x0000000b05147224 */ /* 0x000fe400078e0214 */
[----:B------:R-:W-:Y:S02]  /*1080*/  IMAD.MOV R11, RZ, RZ, -R9 ;  /* 0x000000ffff0b7224 */ /* 0x000fe400078e0a09 */
[--C-:B------:R-:W-:Y:S01]  /*1090*/  @!P2 IMAD.IADD R12, R12, 0x1, -R5.reuse ;  /* 0x000000010c0ca824 */ /* 0x100fe200078e0a05 */
[----:B------:R-:W-:Y:S01]  /*10a0*/  ISETP.GE.AND P2, PT, R19, RZ, PT ;  /* 0x000000ff1300720c */ /* 0x000fe20003f46270 */
[--C-:B------:R-:W-:Y:S01]  /*10b0*/  @!P6 IMAD.IADD R18, R18, 0x1, -R5.reuse ;  /* 0x000000011212e824 */ /* 0x100fe200078e0a05 */
[C---:B------:R-:W-:Y:S01]  /*10c0*/  ISETP.GT.U32.AND P6, PT, R5.reuse, R16, PT ;  /* 0x000000100500720c */ /* 0x040fe20003fc4070 */
[----:B------:R-:W-:Y:S01]  /*10d0*/  @!P0 IMAD.MOV R12, RZ, RZ, -R12 ;  /* 0x000000ffff0c8224 */ /* 0x000fe200078e0a0c */
[C---:B------:R-:W-:Y:S01]  /*10e0*/  ISETP.GT.U32.AND P0, PT, R5.reuse, R20, PT ;  /* 0x000000140500720c */ /* 0x040fe20003f04070 */
[----:B------:R-:W-:Y:S01]  /*10f0*/  IMAD R22, R5, R11, R22 ;  /* 0x0000000b05167224 */ /* 0x000fe200078e0216 */
[----:B------:R-:W-:Y:S01]  /*1100*/  LOP3.LUT R19, R7, 0x14, RZ, 0xfc, !PT ;  /* 0x0000001407137812 */ /* 0x000fe200078efcff */
[--C-:B------:R-:W-:Y:S01]  /*1110*/  @!P5 IMAD.IADD R10, R10, 0x1, -R5.reuse ;  /* 0x000000010a0ad824 */ /* 0x100fe200078e0a05 */
[----:B------:R-:W-:Y:S01]  /*1120*/  ISETP.GE.AND P5, PT, R15, RZ, PT ;  /* 0x000000ff0f00720c */ /* 0x000fe20003fa6270 */
[--C-:B------:R-:W-:Y:S01]  /*1130*/  @!P1 IMAD.IADD R6, R6, 0x1, -R5.reuse ;  /* 0x0000000106069824 */ /* 0x100fe200078e0a05 */
[----:B------:R-:W-:Y:S01]  /*1140*/  LOP3.LUT R15, R7, 0x10, RZ, 0xfc, !PT ;  /* 0x00000010070f7812 */ /* 0x000fe200078efcff */
[----:B------:R-:W-:Y:S01]  /*1150*/  @!P3 IMAD.MOV R10, RZ, RZ, -R10 ;  /* 0x000000ffff0ab224 */ /* 0x000fe200078e0a0a */
[----:B------:R-:W-:Y:S01]  /*1160*/  IABS R28, R19 ;  /* 0x00000013001c7213 */ /* 0x000fe20000000000 */
[----:B------:R-:W-:Y:S01]  /*1170*/  @!P4 IMAD.MOV R6, RZ, RZ, -R6 ;  /* 0x000000ffff06c224 */ /* 0x000fe200078e0a06 */
[----:B------:R-:W-:Y:S01]  /*1180*/  ISETP.GE.AND P4, PT, R17, RZ, PT ;  /* 0x000000ff1100720c */ /* 0x000fe20003f86270 */
[--C-:B------:R-:W-:Y:S01]  /*1190*/  @!P6 IMAD.IADD R16, R16, 0x1, -R5.reuse ;  /* 0x000000011010e824 */ /* 0x100fe200078e0a05 */
[----:B------:R-:W-:Y:S01]  /*11a0*/  ISETP.GT.U32.AND P6, PT, R5, R22, PT ;  /* 0x000000160500720c */ /* 0x000fe20003fc4070 */
[----:B------:R-:W-:Y:S01]  /*11b0*/  @!P0 IMAD.IADD R20, R20, 0x1, -R5 ;  /* 0x0000000114148824 */ /* 0x000fe200078e0a05 */
[----:B------:R-:W-:-:S02]  /*11c0*/  IABS R24, R15 ;  /* 0x0000000f00187213 */ /* 0x000fc40000000000 */
[----:B------:R-:W-:Y:S01]  /*11d0*/  LOP3.LUT R17, R7, 0x12, RZ, 0xfc, !PT ;  /* 0x0000001207117812 */ /* 0x000fe200078efcff */
[----:B------:R-:W-:Y:S01]  /*11e0*/  @!P5 IMAD.MOV R16, RZ, RZ, -R16 ;  /* 0x000000ffff10d224 */ /* 0x000fe200078e0a10 */
[C---:B------:R-:W-:Y:S01]  /*11f0*/  ISETP.GT.U32.AND P0, PT, R5.reuse, R20, PT ;  /* 0x000000140500720c */ /* 0x040fe20003f04070 */
[----:B------:R-:W-:Y:S01]  /*1200*/  IMAD.HI.U32 R9, R8, R24, RZ ;  /* 0x0000001808097227 */ /* 0x000fe200078e00ff */
[----:B------:R-:W-:Y:S02]  /*1210*/  IABS R26, R17 ;  /* 0x00000011001a7213 */ /* 0x000fe40000000000 */
[C---:B------:R-:W-:Y:S01]  /*1220*/  ISETP.GT.U32.AND P1, PT, R5.reuse, R14, PT ;  /* 0x0000000e0500720c */ /* 0x040fe20003f24070 */
[----:B------:R-:W-:Y:S01]  /*1230*/  IMAD.MOV R11, RZ, RZ, -R9 ;  /* 0x000000ffff0b7224 */ /* 0x000fe200078e0a09 */
[----:B------:R-:W-:Y:S01]  /*1240*/  ISETP.GT.U32.AND P3, PT, R5, R18, PT ;  /* 0x000000120500720c */ /* 0x000fe20003f64070 */
[----:B------:R-:W-:Y:S02]  /*1250*/  @!P6 IMAD.IADD R22, R22, 0x1, -R5 ;  /* 0x000000011616e824 */ /* 0x000fe400078e0a05 */
[----:B------:R-:W-:-:S03]  /*1260*/  IMAD.HI.U32 R9, R8, R26, RZ ;  /* 0x0000001a08097227 */ /* 0x000fc600078e00ff */
[C---:B------:R-:W-:Y:S01]  /*1270*/  ISETP.GT.U32.AND P6, PT, R5.reuse, R22, PT ;  /* 0x000000160500720c */ /* 0x040fe20003fc4070 */
[----:B------:R-:W-:Y:S02]  /*1280*/  IMAD R24, R5, R11, R24 ;  /* 0x0000000b05187224 */ /* 0x000fe400078e0218 */
[----:B------:R-:W-:-:S03]  /*1290*/  IMAD.HI.U32 R11, R8, R28, RZ ;  /* 0x0000001c080b7227 */ /* 0x000fc600078e00ff */
[C---:B------:R-:W-:Y:S01]  /*12a0*/  ISETP.GT.U32.AND P5, PT, R5.reuse, R24, PT ;  /* 0x000000180500720c */ /* 0x040fe20003fa4070 */
[----:B------:R-:W-:Y:S02]  /*12b0*/  IMAD.MOV R9, RZ, RZ, -R9 ;  /* 0x000000ffff097224 */ /* 0x000fe400078e0a09 */
[----:B------:R-:W-:Y:S02]  /*12c0*/  IMAD.MOV R11, RZ, RZ, -R11 ;  /* 0x000000ffff0b7224 */ /* 0x000fe400078e0a0b */
[C---:B------:R-:W-:Y:S02]  /*12d0*/  IMAD R26, R5.reuse, R9, R26 ;  /* 0x00000009051a7224 */ /* 0x040fe400078e021a */
[--C-:B------:R-:W-:Y:S02]  /*12e0*/  @!P0 IMAD.IADD R20, R20, 0x1, -R5.reuse ;  /* 0x0000000114148824 */ /* 0x100fe400078e0a05 */
[C---:B------:R-:W-:Y:S01]  /*12f0*/  IMAD R28, R5.reuse, R11, R28 ;  /* 0x0000000b051c7224 */ /* 0x040fe200078e021c */
[----:B------:R-:W-:Y:S01]  /*1300*/  ISETP.GT.U32.AND P0, PT, R5, R26, PT ;  /* 0x0000001a0500720c */ /* 0x000fe20003f04070 */
[----:B------:R-:W-:-:S02]  /*1310*/  @!P6 IMAD.IADD R22, R22, 0x1, -R5 ;  /* 0x000000011616e824 */ /* 0x000fc400078e0a05 */
[--C-:B------:R-:W-:Y:S01]  /*1320*/  @!P1 IMAD.IADD R14, R14, 0x1, -R5.reuse ;  /* 0x000000010e0e9824 */ /* 0x100fe200078e0a05 */
[----:B------:R-:W-:Y:S01]  /*1330*/  ISETP.GT.U32.AND P6, PT, R5, R28, PT ;  /* 0x0000001c0500720c */ /* 0x000fe20003fc4070 */
[--C-:B------:R-:W-:Y:S01]  /*1340*/  @!P3 IMAD.IADD R18, R18, 0x1, -R5.reuse ;  /* 0x000000011212b824 */ /* 0x100fe200078e0a05 */
[----:B------:R-:W-:Y:S01]  /*1350*/  ISETP.GE.AND P3, PT, R15, RZ, PT ;  /* 0x000000ff0f00720c */ /* 0x000fe20003f66270 */
[----:B------:R-:W-:Y:S01]  /*1360*/  @!P4 IMAD.MOV R14, RZ, RZ, -R14 ;  /* 0x000000ffff0ec224 */ /* 0x000fe200078e0a0e */
[----:B------:R-:W-:Y:S01]  /*1370*/  ISETP.GE.AND P4, PT, R13, RZ, PT ;  /* 0x000000ff0d00720c */ /* 0x000fe20003f86270 */
[--C-:B------:R-:W-:Y:S01]  /*1380*/  @!P5 IMAD.IADD R24, R24, 0x1, -R5.reuse ;  /* 0x000000011818d824 */ /* 0x100fe200078e0a05 */
[C---:B------:R-:W-:Y:S01]  /*1390*/  LOP3.LUT R13, R7.reuse, 0x16, RZ, 0xfc, !PT ;  /* 0x00000016070d7812 */ /* 0x040fe200078efcff */
[----:B------:R-:W-:Y:S01]  /*13a0*/  @!P2 IMAD.MOV R18, RZ, RZ, -R18 ;  /* 0x000000ffff12a224 */ /* 0x000fe200078e0a12 */
[----:B------:R-:W-:Y:S01]  /*13b0*/  LOP3.LUT R15, R7, 0x18, RZ, 0xfc, !PT ;  /* 0x00000018070f7812 */ /* 0x000fe200078efcff */
[----:B------:R-:W-:Y:S01]  /*13c0*/  @!P0 IMAD.IADD R26, R26, 0x1, -R5 ;  /* 0x000000011a1a8824 */ /* 0x000fe200078e0a05 */
[----:B------:R-:W-:-:S02]  /*13d0*/  IABS R30, R13 ;  /* 0x0000000d001e7213 */ /* 0x000fc40000000000 */
[----:B------:R-:W-:Y:S01]  /*13e0*/  IABS R32, R15 ;  /* 0x0000000f00207213 */ /* 0x000fe20000000000 */
[----:B------:R-:W-:Y:S01]  /*13f0*/  @!P6 IMAD.IADD R28, R28, 0x1, -R5 ;  /* 0x000000011c1ce824 */ /* 0x000fe200078e0a05 */
[C---:B------:R-:W-:Y:S01]  /*1400*/  ISETP.GT.U32.AND P0, PT, R5.reuse, R26, PT ;  /* 0x0000001a0500720c */ /* 0x040fe20003f04070 */
[C---:B------:R-:W-:Y:S01]  /*1410*/  IMAD.HI.U32 R9, R8.reuse, R30, RZ ;  /* 0x0000001e08097227 */ /* 0x040fe200078e00ff */
[C---:B------:R-:W-:Y:S02]  /*1420*/  ISETP.GT.U32.AND P5, PT, R5.reuse, R24, PT ;  /* 0x000000180500720c */ /* 0x040fe40003fa4070 */
[----:B------:R-:W-:Y:S01]  /*1430*/  ISETP.GT.U32.AND P6, PT, R5, R28, PT ;  /* 0x0000001c0500720c */ /* 0x000fe20003fc4070 */
[----:B------:R-:W-:Y:S01]  /*1440*/  IMAD.HI.U32 R11, R8, R32, RZ ;  /* 0x00000020080b7227 */ /* 0x000fe200078e00ff */
[----:B------:R-:W-:Y:S02]  /*1450*/  ISETP.GE.AND P1, PT, R21, RZ, PT ;  /* 0x000000ff1500720c */ /* 0x000fe40003f26270 */
[----:B------:R-:W-:Y:S01]  /*1460*/  ISETP.GE.AND P2, PT, R17, RZ, PT ;  /* 0x000000ff1100720c */ /* 0x000fe20003f46270 */
[----:B------:R-:W-:Y:S01]  /*1470*/  IMAD.MOV R9, RZ, RZ, -R9 ;  /* 0x000000ffff097224 */ /* 0x000fe200078e0a09 */
[C---:B------:R-:W-:Y:S01]  /*1480*/  LOP3.LUT R17, R7.reuse, 0x22, RZ, 0xfc, !PT ;  /* 0x0000002207117812 */ /* 0x040fe200078efcff */
[----:B------:R-:W-:Y:S01]  /*1490*/  IMAD.MOV R11, RZ, RZ, -R11 ;  /* 0x000000ffff0b7224 */ /* 0x000fe200078e0a0b */
[----:B------:R-:W-:Y:S01]  /*14a0*/  LOP3.LUT R21, R7, 0x26, RZ, 0xfc, !PT ;  /* 0x0000002607157812 */ /* 0x000fe200078efcff */
[----:B------:R-:W-:Y:S01]  /*14b0*/  IMAD R30, R5, R9, R30 ;  /* 0x00000009051e7224 */ /* 0x000fe200078e021e */
[----:B------:R-:W-:Y:S01]  /*14c0*/  LOP3.LUT R9, R7, 0x1a, RZ, 0xfc, !PT ;  /* 0x0000001a07097812 */ /* 0x000fe200078efcff */
[----:B------:R-:W-:Y:S01]  /*14d0*/  IMAD R32, R5, R11, R32 ;  /* 0x0000000b05207224 */ /* 0x000fe200078e0220 */
[----:B------:R-:W-:Y:S01]  /*14e0*/  LOP3.LUT R11, R7, 0x1c, RZ, 0xfc, !PT ;  /* 0x0000001c070b7812 */ /* 0x000fe200078efcff */
[--C-:B------:R-:W-:Y:S01]  /*14f0*/  @!P0 IMAD.IADD R26, R26, 0x1, -R5.reuse ;  /* 0x000000011a1a8824 */ /* 0x100fe200078e0a05 */
[C---:B------:R-:W-:Y:S01]  /*1500*/  ISETP.GT.U32.AND P0, PT, R5.reuse, R30, PT ;  /* 0x0000001e0500720c */ /* 0x040fe20003f04070 */
[--C-:B------:R-:W-:Y:S01]  /*1510*/  @!P6 IMAD.IADD R28, R28, 0x1, -R5.reuse ;  /* 0x000000011c1ce824 */ /* 0x100fe200078e0a05 */
[----:B------:R-:W-:Y:S01]  /*1520*/  ISETP.GT.U32.AND P6, PT, R5, R32, PT ;  /* 0x000000200500720c */ /* 0x000fe20003fc4070 */
[----:B------:R-:W-:Y:S01]  /*1530*/  @!P5 IMAD.IADD R24, R24, 0x1, -R5 ;  /* 0x000000011818d824 */ /* 0x000fe200078e0a05 */
[----:B------:R-:W-:Y:S01]  /*1540*/  IABS R34, R9 ;  /* 0x0000000900227213 */ /* 0x000fe20000000000 */
[----:B------:R-:W-:Y:S01]  /*1550*/  @!P1 IMAD.MOV R20, RZ, RZ, -R20 ;  /* 0x000000ffff149224 */ /* 0x000fe200078e0a14 */
[----:B------:R-:W-:Y:S01]  /*1560*/  ISETP.GE.AND P1, PT, R19, RZ, PT ;  /* 0x000000ff1300720c */ /* 0x000fe20003f26270 */
[----:B------:R-:W-:Y:S01]  /*1570*/  @!P3 IMAD.MOV R24, RZ, RZ, -R24 ;  /* 0x000000ffff18b224 */ /* 0x000fe200078e0a18 */
[----:B------:R-:W-:Y:S01]  /*1580*/  ISETP.GE.AND P3, PT, R9, RZ, PT ;  /* 0x000000ff0900720c */ /* 0x000fe20003f66270 */
[----:B------:R-:W-:Y:S01]  /*1590*/  IMAD.HI.U32 R9, R8, R34, RZ ;  /* 0x0000002208097227 */ /* 0x000fe200078e00ff */
[----:B------:R-:W-:-:S02]  /*15a0*/  IABS R36, R11 ;  /* 0x0000000b00247213 */ /* 0x000fc40000000000 */
[----:B------:R-:W-:Y:S01]  /*15b0*/  ISETP.GE.AND P5, PT, R15, RZ, PT ;  /* 0x000000ff0f00720c */ /* 0x000fe20003fa6270 */
[--C-:B------:R-:W-:Y:S01]  /*15c0*/  @!P0 IMAD.IADD R30, R30, 0x1, -R5.reuse ;  /* 0x000000011e1e8824 */ /* 0x100fe200078e0a05 */
[C---:B------:R-:W-:Y:S01]  /*15d0*/  LOP3.LUT R15, R7.reuse, 0x20, RZ, 0xfc, !PT ;  /* 0x00000020070f7812 */ /* 0x040fe200078efcff */
[----:B------:R-:W-:Y:S01]  /*15e0*/  @!P6 IMAD.IADD R32, R32, 0x1, -R5 ;  /* 0x000000012020e824 */ /* 0x000fe200078e0a05 */
[----:B------:R-:W-:Y:S01]  /*15f0*/  LOP3.LUT R19, R7, 0x24, RZ, 0xfc, !PT ;  /* 0x0000002407137812 */ /* 0x000fe200078efcff */
[----:B------:R-:W-:Y:S01]  /*1600*/  IMAD.MOV R9, RZ, RZ, -R9 ;  /* 0x000000ffff097224 */ /* 0x000fe200078e0a09 */
[----:B------:R-:W-:Y:S01]  /*1610*/  ISETP.GT.U32.AND P0, PT, R5, R30, PT ;  /* 0x0000001e0500720c */ /* 0x000fe20003f04070 */
[----:B------:R-:W-:Y:S01]  /*1620*/  @!P4 IMAD.MOV R22, RZ, RZ, -R22 ;  /* 0x000000ffff16c224 */ /* 0x000fe200078e0a16 */
[----:B------:R-:W-:Y:S01]  /*1630*/  ISETP.GE.AND P4, PT, R13, RZ, PT ;  /* 0x000000ff0d00720c */ /* 0x000fe20003f86270 */
[----:B------:R-:W-:Y:S01]  /*1640*/  IMAD R34, R5, R9, R34 ;  /* 0x0000000905227224 */ /* 0x000fe200078e0222 */
[----:B------:R-:W-:Y:S01]  /*1650*/  LOP3.LUT R13, R7, 0x1e, RZ, 0xfc, !PT ;  /* 0x0000001e070d7812 */ /* 0x000fe200078efcff */
[----:B------:R-:W-:Y:S01]  /*1660*/  IMAD.HI.U32 R9, R8, R36, RZ ;  /* 0x0000002408097227 */ /* 0x000fe200078e00ff */
[----:B------:R-:W-:-:S02]  /*1670*/  ISETP.GT.U32.AND P6, PT, R5, R32, PT ;  /* 0x000000200500720c */ /* 0x000fc40003fc4070 */
[----:B------:R-:W-:Y:S01]  /*1680*/  IABS R38, R13 ;  /* 0x0000000d00267213 */ /* 0x000fe20000000000 */
[----:B------:R-:W-:Y:S01]  /*1690*/  @!P1 IMAD.MOV R28, RZ, RZ, -R28 ;  /* 0x000000ffff1c9224 */ /* 0x000fe200078e0a1c */
[----:B------:R-:W-:Y:S01]  /*16a0*/  ISETP.GE.AND P1, PT, R13, RZ, PT ;  /* 0x000000ff0d00720c */ /* 0x000fe20003f26270 */
[----:B------:R-:W-:Y:S01]  /*16b0*/  IMAD.MOV R13, RZ, RZ, -R9 ;  /* 0x000000ffff0d7224 */ /* 0x000fe200078e0a09 */
[----:B------:R-:W-:Y:S01]  /*16c0*/  IABS R40, R15 ;  /* 0x0000000f00287213 */ /* 0x000fe20000000000 */
[--C-:B------:R-:W-:Y:S01]  /*16d0*/  @!P0 IMAD.IADD R30, R30, 0x1, -R5.reuse ;  /* 0x000000011e1e8824 */ /* 0x100fe200078e0a05 */
[C---:B------:R-:W-:Y:S01]  /*16e0*/  ISETP.GT.U32.AND P0, PT, R5.reuse, R34, PT ;  /* 0x000000220500720c */ /* 0x040fe20003f04070 */
[----:B------:R-:W-:Y:S01]  /*16f0*/  IMAD R36, R5, R13, R36 ;  /* 0x0000000d05247224 */ /* 0x000fe200078e0224 */
[----:B------:R-:W-:Y:S01]  /*1700*/  IABS R44, R19 ;  /* 0x00000013002c7213 */ /* 0x000fe20000000000 */
[----:B------:R-:W-:Y:S01]  /*1710*/  @!P2 IMAD.MOV R26, RZ, RZ, -R26 ;  /* 0x000000ffff1aa224 */ /* 0x000fe200078e0a1a */
[----:B------:R-:W-:Y:S01]  /*1720*/  ISETP.GE.AND P2, PT, R11, RZ, PT ;  /* 0x000000ff0b00720c */ /* 0x000fe20003f46270 */
[----:B------:R-:W-:Y:S01]  /*1730*/  @!P6 IMAD.IADD R32, R32, 0x1, -R5 ;  /* 0x000000012020e824 */ /* 0x000fe200078e0a05 */
[----:B------:R-:W-:Y:S01]  /*1740*/  ISETP.GT.U32.AND P6, PT, R5, R36, PT ;  /* 0x000000240500720c */ /* 0x000fe20003fc4070 */
[----:B------:R-:W-:Y:S01]  /*1750*/  IMAD.HI.U32 R9, R8, R40, RZ ;  /* 0x0000002808097227 */ /* 0x000fe200078e00ff */
[----:B------:R-:W-:-:S02]  /*1760*/  IABS R42, R17 ;  /* 0x00000011002a7213 */ /* 0x000fc40000000000 */
[----:B------:R-:W-:Y:S01]  /*1770*/  IABS R46, R21 ;  /* 0x00000015002e7213 */ /* 0x000fe20000000000 */
[----:B------:R-:W-:-:S04]  /*1780*/  IMAD.HI.U32 R11, R8, R38, RZ ;  /* 0x00000026080b7227 */ /* 0x000fc800078e00ff */
[----:B------:R-:W-:Y:S02]  /*1790*/  @!P0 IMAD.IADD R34, R34, 0x1, -R5 ;  /* 0x0000000122228824 */ /* 0x000fe400078e0a05 */
[----:B------:R-:W-:Y:S02]  /*17a0*/  IMAD.MOV R9, RZ, RZ, -R9 ;  /* 0x000000ffff097224 */ /* 0x000fe400078e0a09 */
[----:B------:R-:W-:Y:S01]  /*17b0*/  @!P6 IMAD.IADD R36, R36, 0x1, -R5 ;  /* 0x000000012424e824 */ /* 0x000fe200078e0a05 */
[C---:B------:R-:W-:Y:S01]  /*17c0*/  ISETP.GT.U32.AND P6, PT, R5.reuse, R34, PT ;  /* 0x000000220500720c */ /* 0x040fe20003fc4070 */
[----:B------:R-:W-:Y:S02]  /*17d0*/  IMAD.MOV R11, RZ, RZ, -R11 ;  /* 0x000000ffff0b7224 */ /* 0x000fe400078e0a0b */
[C---:B------:R-:W-:Y:S02]  /*17e0*/  IMAD R40, R5.reuse, R9, R40 ;  /* 0x0000000905287224 */ /* 0x040fe400078e0228 */
[----:B------:R-:W-:-:S02]  /*17f0*/  IMAD R38, R5, R11, R38 ;  /* 0x0000000b05267224 */ /* 0x000fc400078e0226 */
[----:B------:R-:W-:-:S03]  /*1800*/  IMAD.HI.U32 R11, R8, R44, RZ ;  /* 0x0000002c080b7227 */ /* 0x000fc600078e00ff */
[C---:B------:R-:W-:Y:S01]  /*1810*/  ISETP.GT.U32.AND P0, PT, R5.reuse, R38, PT ;  /* 0x000000260500720c */ /* 0x040fe20003f04070 */
[----:B------:R-:W-:Y:S02]  /*1820*/  IMAD.MOV R11, RZ, RZ, -R11 ;  /* 0x000000ffff0b7224 */ /* 0x000fe400078e0a0b */
[----:B------:R-:W-:Y:S01]  /*1830*/  @!P6 IMAD.IADD R34, R34, 0x1, -R5 ;  /* 0x000000012222e824 */ /* 0x000fe200078e0a05 */
[C---:B------:R-:W-:Y:S01]  /*1840*/  ISETP.GT.U32.AND P6, PT, R5.reuse, R40, PT ;  /* 0x000000280500720c */ /* 0x040fe20003fc4070 */
[----:B------:R-:W-:Y:S01]  /*1850*/  @!P5 IMAD.MOV R32, RZ, RZ, -R32 ;  /* 0x000000ffff20d224 */ /* 0x000fe200078e0a20 */
[C---:B------:R-:W-:Y:S01]  /*1860*/  ISETP.GT.U32.AND P5, PT, R5.reuse, R36, PT ;  /* 0x000000240500720c */ /* 0x040fe20003fa4070 */
[----:B------:R-:W-:Y:S02]  /*1870*/  IMAD R44, R5, R11, R44 ;  /* 0x0000000b052c7224 */ /* 0x000fe400078e022c */
[----:B------:R-:W-:-:S04]  /*1880*/  IMAD.HI.U32 R9, R8, R42, RZ ;  /* 0x0000002a08097227 */ /* 0x000fc800078e00ff */
[----:B------:R-:W-:Y:S02]  /*1890*/  @!P0 IMAD.IADD R38, R38, 0x1, -R5 ;  /* 0x0000000126268824 */ /* 0x000fe400078e0a05 */
[----:B------:R-:W-:Y:S02]  /*18a0*/  IMAD.MOV R9, RZ, RZ, -R9 ;  /* 0x000000ffff097224 */ /* 0x000fe400078e0a09 */
[--C-:B------:R-:W-:Y:S01]  /*18b0*/  @!P6 IMAD.IADD R40, R40, 0x1, -R5.reuse ;  /* 0x000000012828e824 */ /* 0x100fe200078e0a05 */
[C---:B------:R-:W-:Y:S01]  /*18c0*/  ISETP.GT.U32.AND P6, PT, R5.reuse, R44, PT ;  /* 0x0000002c0500720c */ /* 0x040fe20003fc4070 */
[----:B------:R-:W-:Y:S01]  /*18d0*/  @!P5 IMAD.IADD R36, R36, 0x1, -R5 ;  /* 0x000000012424d824 */ /* 0x000fe200078e0a05 */
[----:B------:R-:W-:Y:S01]  /*18e0*/  ISETP.GT.U32.AND P0, PT, R5, R38, PT ;  /* 0x000000260500720c */ /* 0x000fe20003f04070 */
[----:B------:R-:W-:Y:S01]  /*18f0*/  @!P4 IMAD.MOV R30, RZ, RZ, -R30 ;  /* 0x000000ffff1ec224 */ /* 0x000fe200078e0a1e */
[----:B------:R-:W-:Y:S01]  /*1900*/  ISETP.GE.AND P5, PT, R17, RZ, PT ;  /* 0x000000ff1100720c */ /* 0x000fe20003fa6270 */
[----:B------:R-:W-:Y:S01]  /*1910*/  IMAD R42, R5, R9, R42 ;  /* 0x00000009052a7224 */ /* 0x000fe200078e022a */
[----:B------:R-:W-:Y:S01]  /*1920*/  LOP3.LUT R17, R7, 0x2a, RZ, 0xfc, !PT ;  /* 0x0000002a07117812 */ /* 0x000fe200078efcff */
[----:B------:R-:W-:Y:S01]  /*1930*/  IMAD.HI.U32 R13, R8, R46, RZ ;  /* 0x0000002e080d7227 */ /* 0x000fe200078e00ff */
[----:B------:R-:W-:-:S02]  /*1940*/  ISETP.GE.AND P4, PT, R15, RZ, PT ;  /* 0x000000ff0f00720c */ /* 0x000fc40003f86270 */
[----:B------:R-:W-:Y:S01]  /*1950*/  IABS R50, R17 ;  /* 0x0000001100327213 */ /* 0x000fe20000000000 */
[----:B------:R-:W-:-:S04]  /*1960*/  IMAD.HI.U32 R15, R8, R48, RZ ;  /* 0x00000030080f7227 */ /* 0x000fc800078e00ff */
[----:B------:R-:W-:Y:S01]  /*1970*/  @!P6 IMAD.IADD R44, R44, 0x1, -R5 ;  /* 0x000000012c2ce824 */ /* 0x000fe200078e0a05 */
[C---:B------:R-:W-:Y:S01]  /*1980*/  ISETP.GT.U32.AND P6, PT, R5.reuse, R40, PT ;  /* 0x000000280500720c */ /* 0x040fe20003fc4070 */
[----:B------:R-:W-:Y:S02]  /*1990*/  IMAD.MOV R15, RZ, RZ, -R15 ;  /* 0x000000ffff0f7224 */ /* 0x000fe400078e0a0f */
[----:B------:R-:W-:Y:S01]  /*19a0*/  @!P0 IMAD.IADD R38, R38, 0x1, -R5 ;  /* 0x0000000126268824 */ /* 0x000fe200078e0a05 */
[----:B------:R-:W-:Y:S01]  /*19b0*/  ISETP.GT.U32.AND P0, PT, R5, R42, PT ;  /* 0x0000002a0500720c */ /* 0x000fe20003f04070 */
[----:B------:R-:W-:-:S04]  /*19c0*/  IMAD.HI.U32 R9, R8, R50, RZ ;  /* 0x0000003208097227 */ /* 0x000fc800078e00ff */
[C---:B------:R-:W-:Y:S02]  /*19d0*/  IMAD R48, R5.reuse, R15, R48 ;  /* 0x0000000f05307224 */ /* 0x040fe400078e0230 */
[----:B------:R-:W-:Y:S02]  /*19e0*/  IMAD.MOV R9, RZ, RZ, -R9 ;  /* 0x000000ffff097224 */ /* 0x000fe400078e0a09 */
[----:B------:R-:W-:Y:S02]  /*19f0*/  IMAD.MOV R13, RZ, RZ, -R13 ;  /* 0x000000ffff0d7224 */ /* 0x000fe400078e0a0d */
[----:B------:R-:W-:Y:S01]  /*1a00*/  @!P6 IMAD.IADD R40, R40, 0x1, -R5 ;  /* 0x000000012828e824 */ /* 0x000fe200078e0a05 */
[C---:B------:R-:W-:Y:S01]  /*1a10*/  ISETP.GT.U32.AND P6, PT, R5.reuse, R48, PT ;  /* 0x000000300500720c */ /* 0x040fe20003fc4070 */
[C---:B------:R-:W-:Y:S02]  /*1a20*/  IMAD R50, R5.reuse, R9, R50 ;  /* 0x0000000905327224 */ /* 0x040fe400078e0232 */
[----:B------:R-:W-:-:S02]  /*1a30*/  IMAD R46, R5, R13, R46 ;  /* 0x0000000d052e7224 */ /* 0x000fc400078e022e */
[----:B------:R-:W-:-:S04]  /*1a40*/  IMAD.HI.U32 R9, R8, R52, RZ ;  /* 0x0000003408097227 */ /* 0x000fc800078e00ff */
[----:B------:R-:W-:Y:S01]  /*1a50*/  @!P0 IMAD.IADD R42, R42, 0x1, -R5 ;  /* 0x000000012a2a8824 */ /* 0x000fe200078e0a05 */
[C---:B------:R-:W-:Y:S01]  /*1a60*/  ISETP.GT.U32.AND P0, PT, R5.reuse, R46, PT ;  /* 0x0000002e0500720c */ /* 0x040fe20003f04070 */
[----:B------:R-:W-:Y:S02]  /*1a70*/  IMAD.MOV R13, RZ, RZ, -R9 ;  /* 0x000000ffff0d7224 */ /* 0x000fe400078e0a09 */
[----:B------:R-:W-:Y:S02]  /*1a80*/  @!P6 IMAD.IADD R48, R48, 0x1, -R5 ;  /* 0x000000013030e824 */ /* 0x000fe400078e0a05 */
[----:B------:R-:W-:Y:S02]  /*1a90*/  IMAD R52, R5, R13, R52 ;  /* 0x0000000d05347224 */ /* 0x000fe400078e0234 */
[----:B------:R-:W-:-:S03]  /*1aa0*/  IMAD.HI.U32 R9, R8, R54, RZ ;  /* 0x0000003608097227 */ /* 0x000fc600078e00ff */
[C---:B------:R-:W-:Y:S01]  /*1ab0*/  ISETP.GT.U32.AND P6, PT, R5.reuse, R52, PT ;  /* 0x000000340500720c */ /* 0x040fe20003fc4070 */
[----:B------:R-:W-:Y:S02]  /*1ac0*/  IMAD.MOV R9, RZ, RZ, -R9 ;  /* 0x000000ffff097224 */ /* 0x000fe400078e0a09 */
[----:B------:R-:W-:Y:S02]  /*1ad0*/  @!P0 IMAD.IADD R46, R46, 0x1, -R5 ;  /* 0x000000012e2e8824 */ /* 0x000fe400078e0a05 */
[----:B------:R-:W-:Y:S01]  /*1ae0*/  @!P2 IMAD.MOV R36, RZ, RZ, -R36 ;  /* 0x000000ffff24a224 */ /* 0x000fe200078e0a24 */
[C---:B------:R-:W-:Y:S01]  /*1af0*/  ISETP.GT.U32.AND P2, PT, R5.reuse, R42, PT ;  /* 0x0000002a0500720c */ /* 0x040fe20003f44070 */
[----:B------:R-:W-:Y:S01]  /*1b00*/  @!P3 IMAD.MOV R34, RZ, RZ, -R34 ;  /* 0x000000ffff22b224 */ /* 0x000fe200078e0a22 */
[C---:B------:R-:W-:Y:S01]  /*1b10*/  ISETP.GT.U32.AND P3, PT, R5.reuse, R44, PT ;  /* 0x0000002c0500720c */ /* 0x040fe20003f64070 */
[C---:B------:R-:W-:Y:S01]  /*1b20*/  IMAD R54, R5.reuse, R9, R54 ;  /* 0x0000000905367224 */ /* 0x040fe200078e0236 */
[----:B------:R-:W-:Y:S01]  /*1b30*/  ISETP.GT.U32.AND P0, PT, R5, R46, PT ;  /* 0x0000002e0500720c */ /* 0x000fe20003f04070 */
[----:B------:R-:W-:-:S04]  /*1b40*/  IMAD.HI.U32 R11, R8, R56, RZ ;  /* 0x00000038080b7227 */ /* 0x000fc800078e00ff */
[----:B------:R-:W-:Y:S01]  /*1b50*/  @!P6 IMAD.IADD R52, R52, 0x1, -R5 ;  /* 0x000000013434e824 */ /* 0x000fe200078e0a05 */
[C---:B------:R-:W-:Y:S01]  /*1b60*/  ISETP.GT.U32.AND P6, PT, R5.reuse, R54, PT ;  /* 0x000000360500720c */ /* 0x040fe20003fc4070 */
[----:B------:R-:W-:Y:S02]  /*1b70*/  IMAD.MOV R11, RZ, RZ, -R11 ;  /* 0x000000ffff0b7224 */ /* 0x000fe400078e0a0b */
[--C-:B------:R-:W-:Y:S01]  /*1b80*/  @!P2 IMAD.IADD R42, R42, 0x1, -R5.reuse ;  /* 0x000000012a2aa824 */ /* 0x100fe200078e0a05 */
[----:B------:R-:W-:Y:S01]  /*1b90*/  ISETP.GT.U32.AND P2, PT, R5, R50, PT ;  /* 0x000000320500720c */ /* 0x000fe20003f44070 */
[--C-:B------:R-:W-:Y:S01]  /*1ba0*/  @!P3 IMAD.IADD R44, R44, 0x1, -R5.reuse ;  /* 0x000000012c2cb824 */ /* 0x100fe200078e0a05 */
[----:B------:R-:W-:Y:S01]  /*1bb0*/  ISETP.GE.AND P3, PT, R19, RZ, PT ;  /* 0x000000ff1300720c */ /* 0x000fe20003f66270 */
[--C-:B------:R-:W-:Y:S01]  /*1bc0*/  @!P0 IMAD.IADD R46, R46, 0x1, -R5.reuse ;  /* 0x000000012e2e8824 */ /* 0x100fe200078e0a05 */
[----:B------:R-:W-:Y:S01]  /*1bd0*/  ISETP.GE.AND P0, PT, R21, RZ, PT ;  /* 0x000000ff1500720c */ /* 0x000fe20003f06270 */
[----:B------:R-:W-:Y:S01]  /*1be0*/  IMAD R56, R5, R11, R56 ;  /* 0x0000000b05387224 */ /* 0x000fe200078e0238 */
[C---:B------:R-:W-:Y:S01]  /*1bf0*/  LOP3.LUT R19, R7.reuse, 0x32, RZ, 0xfc, !PT ;  /* 0x0000003207137812 */ /* 0x040fe200078efcff */
[----:B------:R-:W-:Y:S01]  /*1c00*/  @!P1 IMAD.MOV R38, RZ, RZ, -R38 ;  /* 0x000000ffff269224 */ /* 0x000fe200078e0a26 */
[----:B------:R-:W-:Y:S01]  /*1c10*/  LOP3.LUT R21, R7, 0x34, RZ, 0xfc, !PT ;  /* 0x0000003407157812 */ /* 0x000fe200078efcff */
[--C-:B------:R-:W-:Y:S01]  /*1c20*/  @!P6 IMAD.IADD R54, R54, 0x1, -R5.reuse ;  /* 0x000000013636e824 */ /* 0x100fe200078e0a05 */
[----:B------:R-:W-:Y:S01]  /*1c30*/  ISETP.GT.U32.AND P6, PT, R5, R56, PT ;  /* 0x000000380500720c */ /* 0x000fe20003fc4070 */
[----:B------:R-:W-:Y:S01]  /*1c40*/  @!P4 IMAD.MOV R40, RZ, RZ, -R40 ;  /* 0x000000ffff28c224 */ /* 0x000fe200078e0a28 */
[----:B------:R-:W-:Y:S01]  /*1c50*/  IABS R58, R19 ;  /* 0x00000013003a7213 */ /* 0x000fe20000000000 */
[----:B------:R-:W-:Y:S01]  /*1c60*/  @!P2 IMAD.IADD R50, R50, 0x1, -R5 ;  /* 0x000000013232a824 */ /* 0x000fe200078e0a05 */
[----:B------:R-:W-:Y:S01]  /*1c70*/  IABS R60, R21 ;  /* 0x00000015003c7213 */ /* 0x000fe20000000000 */
[----:B------:R-:W-:Y:S01]  /*1c80*/  @!P5 IMAD.MOV R42, RZ, RZ, -R42 ;  /* 0x000000ffff2ad224 */ /* 0x000fe200078e0a2a */
[----:B------:R-:W-:Y:S01]  /*1c90*/  ISETP.GE.AND P2, PT, R23, RZ, PT ;  /* 0x000000ff1700720c */ /* 0x000fe20003f46270 */
[----:B------:R-:W-:Y:S01]  /*1ca0*/  IMAD.HI.U32 R9, R8, R58, RZ ;  /* 0x0000003a08097227 */ /* 0x000fe200078e00ff */
[----:B------:R-:W-:-:S02]  /*1cb0*/  LOP3.LUT R23, R7, 0x36, RZ, 0xfc, !PT ;  /* 0x0000003607177812 */ /* 0x000fc400078efcff */
[C---:B------:R-:W-:Y:S01]  /*1cc0*/  ISETP.GT.U32.AND P1, PT, R5.reuse, R48, PT ;  /* 0x000000300500720c */ /* 0x040fe20003f24070 */
[C---:B------:R-:W-:Y:S01]  /*1cd0*/  IMAD.HI.U32 R11, R8.reuse, R60, RZ ;  /* 0x0000003c080b7227 */ /* 0x040fe200078e00ff */
[----:B------:R-:W-:Y:S02]  /*1ce0*/  IABS R62, R23 ;  /* 0x00000017003e7213 */ /* 0x000fe40000000000 */
[----:B------:R-:W-:Y:S01]  /*1cf0*/  ISETP.GT.U32.AND P4, PT, R5, R50, PT ;  /* 0x000000320500720c */ /* 0x000fe20003f84070 */
[----:B------:R-:W-:Y:S02]  /*1d00*/  IMAD.MOV R15, RZ, RZ, -R9 ;  /* 0x000000ffff0f7224 */ /* 0x000fe400078e0a09 */
[----:B------:R-:W-:Y:S02]  /*1d10*/  IMAD.MOV R11, RZ, RZ, -R11 ;  /* 0x000000ffff0b7224 */ /* 0x000fe400078e0a0b */
[----:B------:R-:W-:-:S04]  /*1d20*/  IMAD.HI.U32 R9, R8, R64, RZ ;  /* 0x0000004008097227 */ /* 0x000fc800078e00ff */
[----:B------:R-:W-:Y:S01]  /*1d30*/  @!P6 IMAD.IADD R56, R56, 0x1, -R5 ;  /* 0x000000013838e824 */ /* 0x000fe200078e0a05 */
[C---:B------:R-:W-:Y:S01]  /*1d40*/  ISETP.GT.U32.AND P6, PT, R5.reuse, R52, PT ;  /* 0x000000340500720c */ /* 0x040fe20003fc4070 */
[----:B------:R-:W-:Y:S01]  /*1d50*/  IMAD R60, R5, R11, R60 ;  /* 0x0000000b053c7224 */ /* 0x000fe200078e023c */
[----:B------:R-:W-:Y:S01]  /*1d60*/  LOP3.LUT R11, R7, 0x3c, RZ, 0xfc, !PT ;  /* 0x0000003c070b7812 */ /* 0x000fe200078efcff */
[----:B------:R-:W-:Y:S01]  /*1d70*/  IMAD.MOV R9, RZ, RZ, -R9 ;  /* 0x000000ffff097224 */ /* 0x000fe200078e0a09 */
[----:B------:R-:W-:Y:S01]  /*1d80*/  ISETP.GT.U32.AND P5, PT, R5, R56, PT ;  /* 0x000000380500720c */ /* 0x000fe20003fa4070 */
[----:B------:R-:W-:-:S04]  /*1d90*/  IMAD.HI.U32 R7, R8, R66, RZ ;  /* 0x0000004208077227 */ /* 0x000fc800078e00ff */
[----:B------:R-:W-:-:S04]  /*1da0*/  IMAD.HI.U32 R13, R8, R62, RZ ;  /* 0x0000003e080d7227 */ /* 0x000fc800078e00ff */
[C---:B------:R-:W-:Y:S01]  /*1db0*/  IMAD R64, R5.reuse, R9, R64 ;  /* 0x0000000905407224 */ /* 0x040fe200078e0240 */
[----:B------:R-:W-:Y:S01]  /*1dc0*/  IABS R9, R11 ;  /* 0x0000000b00097213 */ /* 0x000fe20000000000 */
[C---:B------:R-:W-:Y:S02]  /*1dd0*/  IMAD R58, R5.reuse, R15, R58 ;  /* 0x0000000f053a7224 */ /* 0x040fe400078e023a */
[----:B------:R-:W-:Y:S02]  /*1de0*/  IMAD.MOV R7, RZ, RZ, -R7 ;  /* 0x000000ffff077224 */ /* 0x000fe400078e0a07 */
[----:B------:R-:W-:Y:S02]  /*1df0*/  IMAD.MOV R13, RZ, RZ, -R13 ;  /* 0x000000ffff0d7224 */ /* 0x000fe400078e0a0d */
[----:B------:R-:W-:Y:S01]  /*1e00*/  @!P3 IMAD.MOV R44, RZ, RZ, -R44 ;  /* 0x000000ffff2cb224 */ /* 0x000fe200078e0a2c */
[C---:B------:R-:W-:Y:S01]  /*1e10*/  ISETP.GT.U32.AND P3, PT, R5.reuse, R54, PT ;  /* 0x000000360500720c */ /* 0x040fe20003f64070 */
[----:B------:R-:W-:-:S02]  /*1e20*/  IMAD R66, R5, R7, R66 ;  /* 0x0000000705427224 */ /* 0x000fc400078e0242 */
[----:B------:R-:W-:Y:S01]  /*1e30*/  @!P0 IMAD.MOV R46, RZ, RZ, -R46 ;  /* 0x000000ffff2e8224 */ /* 0x000fe200078e0a2e */
[C---:B------:R-:W-:Y:S01]  /*1e40*/  ISETP.GT.U32.AND P0, PT, R5.reuse, R58, PT ;  /* 0x0000003a0500720c */ /* 0x040fe20003f04070 */
[----:B------:R-:W-:Y:S01]  /*1e50*/  @!P1 IMAD.IADD R48, R48, 0x1, -R5 ;  /* 0x0000000130309824 */ /* 0x000fe200078e0a05 */
[C---:B------:R-:W-:Y:S01]  /*1e60*/  ISETP.GT.U32.AND P1, PT, R5.reuse, R60, PT ;  /* 0x0000003c0500720c */ /* 0x040fe20003f24070 */
[----:B------:R-:W-:Y:S02]  /*1e70*/  IMAD.MOV.U32 R7, RZ, RZ, R9 ;  /* 0x000000ffff077224 */ /* 0x000fe400078e0009 */
[C---:B------:R-:W-:Y:S02]  /*1e80*/  IMAD R62, R5.reuse, R13, R62 ;  /* 0x0000000d053e7224 */ /* 0x040fe400078e023e */
[----:B------:R-:W-:Y:S01]  /*1e90*/  @!P6 IMAD.IADD R52, R52, 0x1, -R5 ;  /* 0x000000013434e824 */ /* 0x000fe200078e0a05 */
[----:B------:R-:W-:Y:S01]  /*1ea0*/  ISETP.GT.U32.AND P6, PT, R5, R64, PT ;  /* 0x000000400500720c */ /* 0x000fe20003fc4070 */
[----:B------:R-:W-:-:S04]  /*1eb0*/  IMAD.HI.U32 R8, R8, R7, RZ ;  /* 0x0000000708087227 */ /* 0x000fc800078e00ff */
[--C-:B------:R-:W-:Y:S01]  /*1ec0*/  @!P4 IMAD.IADD R50, R50, 0x1, -R5.reuse ;  /* 0x000000013232c824 */ /* 0x100fe200078e0a05 */
[C---:B------:R-:W-:Y:S01]  /*1ed0*/  ISETP.GT.U32.AND P4, PT, R5.reuse, R62, PT ;  /* 0x0000003e0500720c */ /* 0x040fe20003f84070 */
[----:B------:R-:W-:Y:S02]  /*1ee0*/  IMAD.MOV R8, RZ, RZ, -R8 ;  /* 0x000000ffff087224 */ /* 0x000fe400078e0a08 */
[--C-:B------:R-:W-:Y:S01]  /*1ef0*/  @!P5 IMAD.IADD R56, R56, 0x1, -R5.reuse ;  /* 0x000000013838d824 */ /* 0x100fe200078e0a05 */
[----:B------:R-:W-:Y:S01]  /*1f00*/  ISETP.GT.U32.AND P5, PT, R5, R66, PT ;  /* 0x000000420500720c */ /* 0x000fe20003fa4070 */
[----:B------:R-:W-:Y:S01]  /*1f10*/  @!P3 IMAD.IADD R54, R54, 0x1, -R5 ;  /* 0x000000013636b824 */ /* 0x000fe200078e0a05 */
[----:B------:R-:W-:Y:S01]  /*1f20*/  ISETP.GE.AND P3, PT, R17, RZ, PT ;  /* 0x000000ff1100720c */ /* 0x000fe20003f66270 */
[----:B------:R-:W-:Y:S02]  /*1f30*/  IMAD R8, R5, R8, R7 ;  /* 0x0000000805087224 */ /* 0x000fe400078e0207 */
[--C-:B------:R-:W-:Y:S01]  /*1f40*/  @!P0 IMAD.IADD R58, R58, 0x1, -R5.reuse ;  /* 0x000000013a3a8824 */ /* 0x100fe200078e0a05 */
[----:B------:R-:W-:Y:S01]  /*1f50*/  ISETP.GE.AND P0, PT, R25, RZ, PT ;  /* 0x000000ff1900720c */ /* 0x000fe20003f06270 */
[--C-:B------:R-:W-:Y:S01]  /*1f60*/  @!P1 IMAD.IADD R60, R60, 0x1, -R5.reuse ;  /* 0x000000013c3c9824 */ /* 0x100fe200078e0a05 */
[----:B------:R-:W-:Y:S01]  /*1f70*/  ISETP.GE.AND P1, PT, R29, RZ, PT ;  /* 0x000000ff1d00720c */ /* 0x000fe20003f26270 */
[--C-:B------:R-:W-:Y:S01]  /*1f80*/  @!P6 IMAD.IADD R64, R64, 0x1, -R5.reuse ;  /* 0x000000014040e824 */ /* 0x100fe200078e0a05 */
[----:B------:R-:W-:Y:S01]  /*1f90*/  ISETP.GT.U32.AND P6, PT, R5, R8, PT ;  /* 0x000000080500720c */ /* 0x000fe20003fc4070 */
[--C-:B------:R-:W-:Y:S01]  /*1fa0*/  @!P4 IMAD.IADD R62, R62, 0x1, -R5.reuse ;  /* 0x000000013e3ec824 */ /* 0x100fe200078e0a05 */
[----:B------:R-:W-:Y:S01]  /*1fb0*/  ISETP.GE.AND P4, PT, R31, RZ, PT ;  /* 0x000000ff1f00720c */ /* 0x000fe20003f86270 */
[----:B------:R-:W-:-:S02]  /*1fc0*/  @!P5 IMAD.IADD R66, R66, 0x1, -R5 ;  /* 0x000000014242d824 */ /* 0x000fc400078e0a05 */
[----:B------:R-:W-:Y:S01]  /*1fd0*/  @!P2 IMAD.MOV R48, RZ, RZ, -R48 ;  /* 0x000000ffff30a224 */ /* 0x000fe200078e0a30 */
[C---:B------:R-:W-:Y:S01]  /*1fe0*/  ISETP.GT.U32.AND P2, PT, R5.reuse, R58, PT ;  /* 0x0000003a0500720c */ /* 0x040fe20003f44070 */
[----:B------:R-:W-:Y:S01]  /*1ff0*/  @!P3 IMAD.MOV R50, RZ, RZ, -R50 ;  /* 0x000000ffff32b224 */ /* 0x000fe200078e0a32 */
[C---:B------:R-:W-:Y:S01]  /*2000*/  ISETP.GT.U32.AND P3, PT, R5.reuse, R60, PT ;  /* 0x0000003c0500720c */ /* 0x040fe20003f64070 */
[----:B------:R-:W-:Y:S01]  /*2010*/  @!P0 IMAD.MOV R52, RZ, RZ, -R52 ;  /* 0x000000ffff348224 */ /* 0x000fe200078e0a34 */
[C---:B------:R-:W-:Y:S01]  /*2020*/  ISETP.GT.U32.AND P5, PT, R5.reuse, R62, PT ;  /* 0x0000003e0500720c */ /* 0x040fe20003fa4070 */
[----:B------:R-:W-:Y:S01]  /*2030*/  @!P1 IMAD.MOV R54, RZ, RZ, -R54 ;  /* 0x000000ffff369224 */ /* 0x000fe200078e0a36 */
[C---:B------:R-:W-:Y:S01]  /*2040*/  ISETP.GT.U32.AND P0, PT, R5.reuse, R64, PT ;  /* 0x000000400500720c */ /* 0x040fe20003f04070 */
[--C-:B------:R-:W-:Y:S01]  /*2050*/  @!P6 IMAD.IADD R8, R8, 0x1, -R5.reuse ;  /* 0x000000010808e824 */ /* 0x100fe200078e0a05 */
[----:B------:R-:W-:Y:S01]  /*2060*/  ISETP.GT.U32.AND P1, PT, R5, R66, PT ;  /* 0x000000420500720c */ /* 0x000fe20003f24070 */
[----:B------:R-:W-:Y:S01]  /*2070*/  @!P4 IMAD.MOV R56, RZ, RZ, -R56 ;  /* 0x000000ffff38c224 */ /* 0x000fe200078e0a38 */
[----:B------:R-:W-:Y:S01]  /*2080*/  ISETP.GE.AND P4, PT, R19, RZ, PT ;  /* 0x000000ff1300720c */ /* 0x000fe20003f86270 */
[----:B-----5:R-:W-:Y:S01]  /*2090*/  VIADD R7, R68, 0xfffffffe ;  /* 0xfffffffe44077836 */ /* 0x020fe20000000000 */
[----:B------:R-:W-:Y:S01]  /*20a0*/  ISETP.GT.U32.AND P6, PT, R5, R8, PT ;  /* 0x000000080500720c */ /* 0x000fe20003fc4070 */
[--C-:B------:R-:W-:Y:S01]  /*20b0*/  @!P2 IMAD.IADD R58, R58, 0x1, -R5.reuse ;  /* 0x000000013a3aa824 */ /* 0x100fe200078e0a05 */
[----:B------:R-:W-:Y:S01]  /*20c0*/  ISETP.GE.AND P2, PT, R21, RZ, PT ;  /* 0x000000ff1500720c */ /* 0x000fe20003f46270 */
        /* <DEDUP_REMOVED lines=8> */
[----:B------:R-:W-:Y:S01]  /*2150*/  @!P4 IMAD.MOV R58, RZ, RZ, -R58 ;  /* 0x000000ffff3ac224 */ /* 0x000fe200078e0a3a */
[----:B------:R-:W-:Y:S01]  /*2160*/  ISETP.GE.U32.AND P4, PT, R7, 0x7fffffbf, PT ;  /* 0x7fffffbf0700780c */ /* 0x000fe20003f86070 */
[----:B------:R-:W-:Y:S01]  /*2170*/  @!P6 IMAD.IADD R8, R8, 0x1, -R5 ;  /* 0x000000010808e824 */ /* 0x000fe200078e0a05 */
[----:B------:R-:W-:Y:S01]  /*2180*/  ISETP.NE.AND P6, PT, R137, RZ, PT ;  /* 0x000000ff8900720c */ /* 0x000fe20003fc5270 */
[C---:B------:R-:W-:Y:S01]  /*2190*/  VIADD R5, R68.reuse, 0xfffffffd ;  /* 0xfffffffd44057836 */ /* 0x040fe20000000000 */
[----:B------:R-:W-:Y:S01]  /*21a0*/  LOP3.LUT R137, RZ, R137, RZ, 0x33, !PT ;  /* 0x00000089ff897212 */ /* 0x000fe200078e33ff */
[----:B------:R-:W-:-:S02]  /*21b0*/  VIADD R7, R68, 0xfffffffc ;  /* 0xfffffffc44077836 */ /* 0x000fc40000000000 */
[----:B------:R-:W-:Y:S01]  /*21c0*/  @!P2 IMAD.MOV R60, RZ, RZ, -R60 ;  /* 0x000000ffff3ca224 */ /* 0x000fe200078e0a3c */
[----:B------:R-:W-:Y:S01]  /*21d0*/  ISETP.GE.U32.AND P2, PT, R5, 0x7fffffbe, PT ;  /* 0x7fffffbe0500780c */ /* 0x000fe20003f46070 */
[----:B------:R-:W-:Y:S01]  /*21e0*/  @!P3 IMAD.MOV R62, RZ, RZ, -R62 ;  /* 0x000000ffff3eb224 */ /* 0x000fe200078e0a3e */
[----:B------:R-:W-:Y:S01]  /*21f0*/  ISETP.GE.U32.AND P3, PT, R7, 0x7fffffbd, PT ;  /* 0x7fffffbd0700780c */ /* 0x000fe20003f66070 */
[C---:B------:R-:W-:Y:S01]  /*2200*/  VIADD R5, R68.reuse, 0xfffffffb ;  /* 0xfffffffb44057836 */ /* 0x040fe20000000000 */
[C---:B------:R-:W-:Y:S01]  /*2210*/  SEL R74, R137.reuse, R6, !P6 ;  /* 0x00000006894a7207 */ /* 0x040fe20007000000 */
[----:B------:R-:W-:Y:S01]  /*2220*/  @!P5 IMAD.MOV R64, RZ, RZ, -R64 ;  /* 0x000000ffff40d224 */ /* 0x000fe200078e0a40 */
[----:B------:R-:W-:Y:S01]  /*2230*/  SEL R78, R137, R10, !P6 ;  /* 0x0000000a894e7207 */ /* 0x000fe20007000000 */
[----:B------:R-:W-:Y:S01]  /*2240*/  @!P0 IMAD.MOV R66, RZ, RZ, -R66 ;  /* 0x000000ffff428224 */ /* 0x000fe200078e0a42 */
[----:B------:R-:W-:Y:S01]  /*2250*/  ISETP.GE.U32.AND P5, PT, R5, 0x7fffffbc, PT ;  /* 0x7fffffbc0500780c */ /* 0x000fe20003fa6070 */
[----:B------:R-:W-:Y:S01]  /*2260*/  @!P1 IMAD.MOV R8, RZ, RZ, -R8 ;  /* 0x000000ffff089224 */ /* 0x000fe200078e0a08 */
[C---:B------:R-:W-:Y:S01]  /*2270*/  SEL R94, R137.reuse, R12, !P6 ;  /* 0x0000000c895e7207 */ /* 0x040fe20007000000 */
[----:B------:R-:W-:Y:S01]  /*2280*/  VIADD R7, R68, 0xfffffffa ;  /* 0xfffffffa44077836 */ /* 0x000fe20000000000 */
[----:B------:R-:W-:Y:S01]  /*2290*/  SEL R114, R137, R14, !P6 ;  /* 0x0000000e89727207 */ /* 0x000fe20007000000 */
[----:B------:R-:W-:Y:S01]  /*22a0*/  IMAD.SHL.U32 R9, R127, 0x2, RZ ;  /* 0x000000027f097824 */ /* 0x000fe200078e00ff */
[----:B------:R-:W-:-:S02]  /*22b0*/  SEL R76, R137, R16, !P6 ;  /* 0x00000010894c7207 */ /* 0x000fc40007000000 */
[C---:B------:R-:W-:Y:S02]  /*22c0*/  SEL R81, R137.reuse, R18, !P6 ;  /* 0x0000001289517207 */ /* 0x040fe40007000000 */
[C---:B------:R-:W-:Y:S02]  /*22d0*/  SEL R97, R137.reuse, R20, !P6 ;  /* 0x0000001489617207 */ /* 0x040fe40007000000 */
[C---:B------:R-:W-:Y:S02]  /*22e0*/  SEL R115, R137.reuse, R22, !P6 ;  /* 0x0000001689737207 */ /* 0x040fe40007000000 */
[C---:B------:R-:W-:Y:S02]  /*22f0*/  SEL R73, R137.reuse, R24, !P6 ;  /* 0x0000001889497207 */ /* 0x040fe40007000000 */
[C---:B------:R-:W-:Y:S02]  /*2300*/  SEL R83, R137.reuse, R26, !P6 ;  /* 0x0000001a89537207 */ /* 0x040fe40007000000 */
        /* <DEDUP_REMOVED lines=20> */
[----:B------:R-:W-:Y:S02]  /*2450*/  SEL R108, R137, R8, !P6 ;  /* 0x00000008896c7207 */ /* 0x000fe40007000000 */
[----:B------:R-:W-:Y:S02]  /*2460*/  ISETP.GE.U32.AND P0, PT, R7, 0x7fffffbb, PT ;  /* 0x7fffffbb0700780c */ /* 0x000fe40003f06070 */
[----:B------:R-:W-:Y:S02]  /*2470*/  ISETP.NE.U32.AND P1, PT, R3, RZ, PT ;  /* 0x000000ff0300720c */ /* 0x000fe40003f25070 */
[----:B------:R-:W-:Y:S02]  /*2480*/  SEL R137, R137, R80, !P6 ;  /* 0x0000005089897207 */ /* 0x000fe40007000000 */
[----:B------:R-:W-:Y:S01]  /*2490*/  SHF.R.S32.HI R5, RZ, 0x1f, R127 ;  /* 0x0000001fff057819 */ /* 0x000fe2000001147f */
[----:B---3--:R-:W-:Y:S08]  /*24a0*/  BRA.U UP0, `(.L_x_5) ;  /* 0x0000000100187547 */ /* 0x008ff0000b800000 */
[----:B------:R-:W-:Y:S01]  /*24b0*/  ELECT P6, URZ, PT ;  /* 0x0000000000ff782f */ /* 0x000fe200038c0000 */
[----:B------:R-:W-:Y:S01]  /*24c0*/  IMAD.MOV.U32 R6, RZ, RZ, 0x1 ;  /* 0x00000001ff067424 */ /* 0x000fe200078e00ff */
[----:B------:R-:W-:Y:S11]  /*24d0*/  UVIRTCOUNT.DEALLOC.SMPOOL 0x80 ;  /* 0x000000800000784c */ /* 0x000ff60000000000 */
[----:B------:R-:W-:-:S04]  /*24e0*/  @P6 MOV R7, 0x40 ;  /* 0x0000004000076802 */ /* 0x000fc80000000f00 */
[----:B------:R-:W-:-:S05]  /*24f0*/  @P6 LEA R7, R2, R7, 0x18 ;  /* 0x0000000702076211 */ /* 0x000fca00078ec0ff */
[----:B------:R0:W-:Y:S02]  /*2500*/  @P6 STS.U8 [R7], R6 ;  /* 0x0000000607006388 */ /* 0x0001e40000000000 */
.L_x_5:
[----:B------:R-:W-:Y:S01]  /*2510*/  UIADD3 UR14, UPT, UPT, UR12, UR4, URZ ;  /* 0x000000040c0e7290 */ /* 0x000fe2000fffe0ff */
[----:B------:R-:W-:Y:S01]  /*2520*/  IMAD R130, R130, UR7, RZ ;  /* 0x0000000782827c24 */ /* 0x000fe2000f8e02ff */
[----:B------:R-:W-:Y:S01]  /*2530*/  VOTEU.ALL UP1, P1 ;  /* 0x0000000000ff7886 */ /* 0x000fe20000820000 */
[----:B------:R-:W-:Y:S01]  /*2540*/  UIADD3 UR10, UPT, UPT, UR13, 0x6000, URZ ;  /* 0x000060000d0a7890 */ /* 0x000fe2000fffe0ff */
[----:B------:R-:W-:Y:S01]  /*2550*/  VIADD R10, R68, 0xfffffff9 ;  /* 0xfffffff9440a7836 */ /* 0x000fe20000000000 */
[----:B------:R-:W-:Y:S01]  /*2560*/  VOTEU.ALL UP2, P1 ;  /* 0x0000000000ff7886 */ /* 0x000fe20000840000 */
[----:B------:R-:W-:Y:S01]  /*2570*/  IADD3 R80, P6, PT, R130, UR16, RZ ;  /* 0x0000001082507c10 */ /* 0x000fe2000ffde0ff */
[----:B------:R-:W-:Y:S01]  /*2580*/  IMAD R11, R127, 0x3, RZ ;  /* 0x000000037f0b7824 */ /* 0x000fe200078e02ff */
[----:B------:R-:W-:-:S04]  /*2590*/  @!UP1 UIADD3 UR8, UPT, UPT, -UR5, 0x100000, URZ ;  /* 0x0010000005089890 */ /* 0x000fc8000fffe1ff */
[----:B------:R-:W-:Y:S02]  /*25a0*/  @!UP1 USHF.L.U32 UR9, UR8, 0xb, URZ ;  /* 0x0000000b08099899 */ /* 0x000fe400080006ff */
[----:B------:R-:W-:Y:S01]  /*25b0*/  @!UP1 USHF.L.U32 UR8, UR8, 0x1, URZ ;  /* 0x0000000108089899 */ /* 0x000fe200080006ff */
[----:B------:R-:W-:Y:S01]  /*25c0*/  STTM.x64 tmem[UR14], RZ ;  /* 0x000000ff000079ed */ /* 0x000fe2000834000e */
[----:B------:R-:W1:Y:S02]  /*25d0*/  FENCE.VIEW.ASYNC.T ;  /* 0x00000000000073c6 */ /* 0x000e640000000200 */
[----:B-1----:R-:W-:Y:S01]  /*25e0*/  BAR.SYNC.DEFER_BLOCKING 0x0 ;  /* 0x0000000000007b1d */ /* 0x002fe20000010000 */
[----:B------:R-:W-:Y:S02]  /*25f0*/  SHF.R.S32.HI R150, RZ, 0x1f, R130 ;  /* 0x0000001fff967819 */ /* 0x000fe40000011482 */
[----:B------:R-:W-:Y:S02]  /*2600*/  SHF.R.S32.HI R13, RZ, 0x1f, R9 ;  /* 0x0000001fff0d7819 */ /* 0x000fe40000011409 */
[----:B------:R-:W-:-:S02]  /*2610*/  IADD3.X R65, PT, PT, R150, UR17, RZ, P6, !PT ;  /* 0x0000001196417c10 */ /* 0x000fc4000b7fe4ff */
[----:B------:R-:W-:Y:S02]  /*2620*/  PRMT R191, RZ, 0x7610, R191 ;  /* 0x00007610ffbf7816 */ /* 0x000fe400000000bf */
[----:B------:R-:W-:Y:S01]  /*2630*/  PRMT R226, RZ, 0x7610, R226 ;  /* 0x00007610ffe27816 */ /* 0x000fe200000000e2 */
[----:B------:R-:W-:Y:S01]  /*2640*/  VIADD R12, R68, 0xfffffff8 ;  /* 0xfffffff8440c7836 */ /* 0x000fe20000000000 */
[----:B0-----:R-:W-:Y:S02]  /*2650*/  IADD3 R6, P6, PT, R80, R127, RZ ;  /* 0x0000007f50067210 */ /* 0x001fe40007fde0ff */
[----:B------:R-:W-:Y:S02]  /*2660*/  PRMT R212, RZ, 0x7610, R212 ;  /* 0x00007610ffd47816 */ /* 0x000fe400000000d4 */
[----:B------:R-:W-:Y:S01]  /*2670*/  PRMT R198, RZ, 0x7610, R198 ;  /* 0x00007610ffc67816 */ /* 0x000fe200000000c6 */
[----:B------:R-:W-:Y:S01]  /*2680*/  IMAD.X R7, R5, 0x1, R65, P6 ;  /* 0x0000000105077824 */ /* 0x000fe200030e0641 */
[----:B------:R-:W-:-:S02]  /*2690*/  IADD3 R8, P6, PT, R9, R80, RZ ;  /* 0x0000005009087210 */ /* 0x000fc40007fde0ff */
[----:B------:R-:W-:Y:S02]  /*26a0*/  PRMT R186, RZ, 0x7610, R186 ;  /* 0x00007610ffba7816 */ /* 0x000fe400000000ba */
[----:B------:R-:W-:Y:S02]  /*26b0*/  PRMT R132, RZ, 0x7610, R132 ;  /* 0x00007610ff847816 */ /* 0x000fe40000000084 */
[----:B------:R-:W-:Y:S01]  /*26c0*/  PRMT R242, RZ, 0x7610, R242 ;  /* 0x00007610fff27816 */ /* 0x000fe200000000f2 */
[----:B------:R-:W0:Y:S02]  /*26d0*/  FENCE.VIEW.ASYNC.S ;  /* 0x00000000000073c6 */ /* 0x000e240000000000 */
[----:B0-----:R0:W1:Y:S02]  /*26e0*/  @!UP2 SYNCS.EXCH.64 URZ, [UR10], UR8 ;  /* 0x000000080affa5b2 */ /* 0x0010640008000100 */
[----:B-1----:R-:W-:Y:S01]  /*26f0*/  BAR.SYNC.DEFER_BLOCKING 0x0 ;  /* 0x0000000000007b1d */ /* 0x002fe20000010000 */
[----:B------:R-:W-:Y:S01]  /*2700*/  IMAD.X R9, R13, 0x1, R65, P6 ;  /* 0x000000010d097824 */ /* 0x000fe200030e0641 */
[----:B------:R-:W-:Y:S01]  /*2710*/  SHF.R.S32.HI R15, RZ, 0x1f, R11 ;  /* 0x0000001fff0f7819 */ /* 0x000fe2000001140b */
[----:B------:R-:W-:Y:S01]  /*2720*/  IMAD R13, R127, 0x5, RZ ;  /* 0x000000057f0d7824 */ /* 0x000fe200078e02ff */
[----:B------:R-:W-:-:S02]  /*2730*/  PRMT R199, RZ, 0x7610, R199 ;  /* 0x00007610ffc77816 */ /* 0x000fc400000000c7 */
[----:B------:R-:W-:Y:S02]  /*2740*/  PRMT R205, RZ, 0x7610, R205 ;  /* 0x00007610ffcd7816 */ /* 0x000fe400000000cd */
[----:B------:R-:W-:Y:S02]  /*2750*/  PRMT R228, RZ, 0x7610, R228 ;  /* 0x00007610ffe47816 */ /* 0x000fe400000000e4 */
[----:B------:R-:W-:Y:S01]  /*2760*/  PRMT R216, RZ, 0x7610, R216 ;  /* 0x00007610ffd87816 */ /* 0x000fe200000000d8 */
[C---:B------:R-:W-:Y:S02]  /*2770*/  VIADD R20, R68.reuse, 0xffffffee ;  /* 0xffffffee44147836 */ /* 0x040fe40000000000 */
[C---:B------:R-:W-:Y:S02]  /*2780*/  VIADD R21, R68.reuse, 0xffffffc4 ;  /* 0xffffffc444157836 */ /* 0x040fe40000000000 */
[C---:B------:R-:W-:Y:S02]  /*2790*/  VIADD R24, R68.reuse, 0xffffffc6 ;  /* 0xffffffc644187836 */ /* 0x040fe40000000000 */
[----:B------:R-:W-:-:S02]  /*27a0*/  VIADD R23, R68, 0xffffffc7 ;  /* 0xffffffc744177836 */ /* 0x000fc40000000000 */
[C---:B------:R-:W-:Y:S02]  /*27b0*/  VIADD R28, R68.reuse, 0xffffffc2 ;  /* 0xffffffc2441c7836 */ /* 0x040fe40000000000 */
[C---:B------:R-:W-:Y:S02]  /*27c0*/  VIADD R29, R68.reuse, 0xffffffdc ;  /* 0xffffffdc441d7836 */ /* 0x040fe40000000000 */
[----:B------:R-:W-:Y:S01]  /*27d0*/  VIADD R32, R68, 0xffffffde ;  /* 0xffffffde44207836 */ /* 0x000fe20000000000 */
[----:B------:R1:W2:Y:S01]  /*27e0*/  @!P4 LDG.E.U8 R203, desc[UR26][R6.64] ;  /* 0x0000001a06cbc981 */ /* 0x0002a2000c1e1100 */
[----:B------:R-:W-:Y:S01]  /*27f0*/  ISETP.GE.U32.AND P4, PT, R10, 0x7fffffba, PT ;  /* 0x7fffffba0a00780c */ /* 0x000fe20003f86070 */
[C---:B------:R-:W-:Y:S01]  /*2800*/  VIADD R33, R68.reuse, 0xffffffd8 ;  /* 0xffffffd844217836 */ /* 0x040fe20000000000 */
[----:B------:R-:W-:Y:S01]  /*2810*/  IADD3 R10, P6, PT, R11, R80, RZ ;  /* 0x000000500b0a7210 */ /* 0x000fe20007fde0ff */
[----:B------:R3:W4:Y:S01]  /*2820*/  @!P2 LDG.E.U8 R191, desc[UR26][R8.64] ;  /* 0x0000001a08bfa981 */ /* 0x000722000c1e1100 */
[----:B------:R-:W-:-:S02]  /*2830*/  VIADD R36, R68, 0xffffffda ;  /* 0xffffffda44247836 */ /* 0x000fc40000000000 */
[C---:B------:R-:W-:Y:S02]  /*2840*/  VIADD R37, R68.reuse, 0xffffffd4 ;  /* 0xffffffd444257836 */ /* 0x040fe40000000000 */
[C---:B------:R-:W-:Y:S02]  /*2850*/  VIADD R40, R68.reuse, 0xffffffd6 ;  /* 0xffffffd644287836 */ /* 0x040fe40000000000 */
[C---:B------:R-:W-:Y:S02]  /*2860*/  VIADD R41, R68.reuse, 0xffffffd0 ;  /* 0xffffffd044297836 */ /* 0x040fe40000000000 */
[C---:B------:R-:W-:Y:S02]  /*2870*/  VIADD R47, R68.reuse, 0xffffffd2 ;  /* 0xffffffd2442f7836 */ /* 0x040fe40000000000 */
[----:B------:R-:W-:Y:S01]  /*2880*/  VIADD R44, R68, 0xffffffd3 ;  /* 0xffffffd3442c7836 */ /* 0x000fe20000000000 */
[----:B------:R-:W-:Y:S01]  /*2890*/  PRMT R202, RZ, 0x7610, R202 ;  /* 0x00007610ffca7816 */ /* 0x000fe200000000ca */
[----:B-1----:R-:W-:Y:S01]  /*28a0*/  IMAD.SHL.U32 R7, R127, 0x4, RZ ;  /* 0x000000047f077824 */ /* 0x002fe200078e00ff */
[----:B------:R-:W-:Y:S01]  /*28b0*/  PRMT R180, RZ, 0x7610, R180 ;  /* 0x00007610ffb47816 */ /* 0x000fe200000000b4 */
[----:B------:R-:W-:Y:S01]  /*28c0*/  IMAD.X R11, R15, 0x1, R65, P6 ;  /* 0x000000010f0b7824 */ /* 0x000fe200030e0641 */
[----:B------:R-:W-:Y:S01]  /*28d0*/  PRMT R240, RZ, 0x7610, R240 ;  /* 0x00007610fff07816 */ /* 0x000fe200000000f0 */
[----:B------:R-:W1:Y:S01]  /*28e0*/  LDCU UR7, c[0x0][0x380] ;  /* 0x00007000ff0777ac */ /* 0x000e620008000800 */
[----:B------:R-:W-:-:S02]  /*28f0*/  SHF.R.S32.HI R15, RZ, 0x1f, R7 ;  /* 0x0000001fff0f7819 */ /* 0x000fc40000011407 */
[-C--:B------:R-:W-:Y:S01]  /*2900*/  IADD3 R6, P6, PT, R7, R80.reuse, RZ ;  /* 0x0000005007067210 */ /* 0x080fe20007fde0ff */
[----:B------:R5:W2:Y:S01]  /*2910*/  @!P3 LDG.E.U8 R226, desc[UR26][R10.64] ;  /* 0x0000001a0ae2b981 */ /* 0x000aa2000c1e1100 */
[----:B---3--:R-:W-:Y:S01]  /*2920*/  SHF.R.S32.HI R9, RZ, 0x1f, R13 ;  /* 0x0000001fff097819 */ /* 0x008fe2000001140d */
[----:B------:R-:W3:Y:S02]  /*2930*/  LDCU UR4, c[0x0][0x3ac] ;  /* 0x00007580ff0477ac */ /* 0x000ee40008000800 */
[----:B------:R-:W-:Y:S01]  /*2940*/  IMAD.X R7, R15, 0x1, R65, P6 ;  /* 0x000000010f077824 */ /* 0x000fe200030e0641 */
[-C--:B------:R-:W-:Y:S01]  /*2950*/  IADD3 R8, P6, PT, R13, R80.reuse, RZ ;  /* 0x000000500d087210 */ /* 0x080fe20007fde0ff */
[----:B------:R-:W-:Y:S01]  /*2960*/  IMAD R15, R127, 0x6, RZ ;  /* 0x000000067f0f7824 */ /* 0x000fe200078e02ff */
[----:B------:R-:W-:Y:S01]  /*2970*/  ISETP.GE.U32.AND P2, PT, R12, 0x7fffffb9, PT ;  /* 0x7fffffb90c00780c */ /* 0x000fe20003f46070 */
[----:B------:R-:W1:Y:S01]  /*2980*/  LDCU.64 UR20, c[0x0][0x380] ;  /* 0x00007000ff1477ac */ /* 0x000e620008000a00 */
[----:B------:R1:W2:Y:S01]  /*2990*/  @!P5 LDG.E.U8 R212, desc[UR26][R6.64] ;  /* 0x0000001a06d4d981 */ /* 0x0002a2000c1e1100 */
[C---:B-----5:R-:W-:Y:S01]  /*29a0*/  VIADD R10, R68.reuse, 0xfffffff6 ;  /* 0xfffffff6440a7836 */ /* 0x060fe20000000000 */
[----:B------:R-:W-:Y:S01]  /*29b0*/  SHF.R.S32.HI R11, RZ, 0x1f, R15 ;  /* 0x0000001fff0b7819 */ /* 0x000fe2000001140f */
[----:B------:R-:W-:Y:S01]  /*29c0*/  VIADD R12, R68, 0xfffffff7 ;  /* 0xfffffff7440c7836 */ /* 0x000fe20000000000 */
[----:B------:R-:W-:Y:S01]  /*29d0*/  PRMT R140, RZ, 0x7610, R140 ;  /* 0x00007610ff8c7816 */ /* 0x000fe2000000008c */
[----:B------:R-:W-:Y:S01]  /*29e0*/  IMAD.X R9, R9, 0x1, R65, P6 ;  /* 0x0000000109097824 */ /* 0x000fe200030e0641 */
[----:B------:R-:W-:Y:S01]  /*29f0*/  ISETP.GE.U32.AND P5, PT, R10, 0x7fffffb7, PT ;  /* 0x7fffffb70a00780c */ /* 0x000fe20003fa6070 */
[----:B0-----:R-:W0:Y:S01]  /*2a00*/  LDCU UR8, c[0x0][0x3b0] ;  /* 0x00007600ff0877ac */ /* 0x001e220008000800 */
[----:B------:R-:W-:-:S02]  /*2a10*/  IADD3 R10, P6, PT, R15, R80, RZ ;  /* 0x000000500f0a7210 */ /* 0x000fc40007fde0ff */
[----:B------:R-:W-:Y:S01]  /*2a20*/  ISETP.GE.U32.AND P3, PT, R12, 0x7fffffb8, PT ;  /* 0x7fffffb80c00780c */ /* 0x000fe20003f66070 */
[C---:B------:R-:W-:Y:S01]  /*2a30*/  VIADD R12, R68.reuse, 0xfffffff5 ;  /* 0xfffffff5440c7836 */ /* 0x040fe20000000000 */
[----:B------:R5:W2:Y:S01]  /*2a40*/  @!P0 LDG.E.U8 R198, desc[UR26][R8.64] ;  /* 0x0000001a08c68981 */ /* 0x000aa2000c1e1100 */
[----:B------:R-:W-:Y:S01]  /*2a50*/  IMAD.X R11, R11, 0x1, R65, P6 ;  /* 0x000000010b0b7824 */ /* 0x000fe200030e0641 */
[----:B------:R-:W-:Y:S01]  /*2a60*/  PRMT R201, RZ, 0x7610, R201 ;  /* 0x00007610ffc97816 */ /* 0x000fe200000000c9 */
[----:B------:R-:W-:Y:S01]  /*2a70*/  IMAD R13, R127, 0x7, RZ ;  /* 0x000000077f0d7824 */ /* 0x000fe200078e02ff */
[----:B------:R-:W-:Y:S01]  /*2a80*/  PRMT R131, RZ, 0x7610, R131 ;  /* 0x00007610ff837816 */ /* 0x000fe20000000083 */
[----:B-1----:R-:W-:Y:S01]  /*2a90*/  VIADD R6, R68, 0xfffffff4 ;  /* 0xfffffff444067836 */ /* 0x002fe20000000000 */
[----:B------:R-:W-:Y:S01]  /*2aa0*/  ISETP.GE.U32.AND P0, PT, R12, 0x7fffffb6, PT ;  /* 0x7fffffb60c00780c */ /* 0x000fe20003f06070 */
[----:B------:R1:W2:Y:S01]  /*2ab0*/  @!P4 LDG.E.U8 R186, desc[UR26][R10.64] ;  /* 0x0000001a0abac981 */ /* 0x0002a2000c1e1100 */
[----:B------:R-:W-:Y:S01]  /*2ac0*/  SHF.R.S32.HI R7, RZ, 0x1f, R13 ;  /* 0x0000001fff077819 */ /* 0x000fe2000001140d */
[----:B------:R-:W0:Y:S01]  /*2ad0*/  LDCU UR9, c[0x0][0x3b0] ;  /* 0x00007600ff0977ac */ /* 0x000e220008000800 */
[----:B------:R-:W-:-:S02]  /*2ae0*/  IADD3 R12, P6, PT, R13, R80, RZ ;  /* 0x000000500d0c7210 */ /* 0x000fc40007fde0ff */
[----:B------:R-:W-:Y:S01]  /*2af0*/  ISETP.GE.U32.AND P4, PT, R6, 0x7fffffb5, PT ;  /* 0x7fffffb50600780c */ /* 0x000fe20003f86070 */
[----:B------:R-:W-:Y:S01]  /*2b00*/  IMAD.SHL.U32 R6, R127, 0x8, RZ ;  /* 0x000000087f067824 */ /* 0x000fe200078e00ff */
[----:B------:R-:W-:Y:S01]  /*2b10*/  PRMT R230, RZ, 0x7610, R230 ;  /* 0x00007610ffe67816 */ /* 0x000fe200000000e6 */
[----:B------:R-:W-:Y:S01]  /*2b20*/  IMAD.X R13, R7, 0x1, R65, P6 ;  /* 0x00000001070d7824 */ /* 0x000fe200030e0641 */
[----:B------:R-:W-:Y:S01]  /*2b30*/  PRMT R214, RZ, 0x7610, R214 ;  /* 0x00007610ffd67816 */ /* 0x000fe200000000d6 */
[----:B------:R-:W-:Y:S01]  /*2b40*/  IMAD R7, R127, 0x9, RZ ;  /* 0x000000097f077824 */ /* 0x000fe200078e02ff */
[----:B-----5:R-:W-:Y:S01]  /*2b50*/  SHF.R.S32.HI R9, RZ, 0x1f, R6 ;  /* 0x0000001fff097819 */ /* 0x020fe20000011406 */
[----:B------:R-:W5:Y:S01]  /*2b60*/  LDCU UR11, c[0x0][0x3b0] ;  /* 0x00007600ff0b77ac */ /* 0x000f620008000800 */
[-C--:B------:R-:W-:Y:S01]  /*2b70*/  IADD3 R14, P6, PT, R6, R80.reuse, RZ ;  /* 0x00000050060e7210 */ /* 0x080fe20007fde0ff */
[C---:B------:R-:W-:Y:S01]  /*2b80*/  VIADD R8, R68.reuse, 0xfffffff3 ;  /* 0xfffffff344087836 */ /* 0x040fe20000000000 */
[----:B-1----:R-:W-:Y:S01]  /*2b90*/  SHF.R.S32.HI R11, RZ, 0x1f, R7 ;  /* 0x0000001fff0b7819 */ /* 0x002fe20000011407 */
[----:B------:R1:W2:Y:S02]  /*2ba0*/  @!P2 LDG.E.U8 R132, desc[UR26][R12.64] ;  /* 0x0000001a0c84a981 */ /* 0x0002a4000c1e1100 */
[----:B------:R-:W-:Y:S01]  /*2bb0*/  IMAD.X R15, R9, 0x1, R65, P6 ;  /* 0x00000001090f7824 */ /* 0x000fe200030e0641 */
[----:B------:R-:W-:Y:S01]  /*2bc0*/  IADD3 R16, P6, PT, R7, R80, RZ ;  /* 0x0000005007107210 */ /* 0x000fe20007fde0ff */
[----:B------:R-:W-:Y:S01]  /*2bd0*/  VIADD R9, R68, 0xfffffff2 ;  /* 0xfffffff244097836 */ /* 0x000fe20000000000 */
[----:B------:R-:W-:-:S02]  /*2be0*/  ISETP.GE.U32.AND P2, PT, R8, 0x7fffffb4, PT ;  /* 0x7fffffb40800780c */ /* 0x000fc40003f46070 */
[----:B------:R0:W2:Y:S01]  /*2bf0*/  @!P3 LDG.E.U8 R242, desc[UR26][R14.64] ;  /* 0x0000001a0ef2b981 */ /* 0x0000a2000c1e1100 */
[----:B------:R-:W-:Y:S01]  /*2c00*/  IMAD.X R17, R11, 0x1, R65, P6 ;  /* 0x000000010b117824 */ /* 0x000fe200030e0641 */
[----:B------:R-:W-:Y:S01]  /*2c10*/  ISETP.GE.U32.AND P3, PT, R9, 0x7fffffb3, PT ;  /* 0x7fffffb30900780c */ /* 0x000fe20003f66070 */
[----:B------:R-:W-:Y:S02]  /*2c20*/  IMAD R8, R127, 0xa, RZ ;  /* 0x0000000a7f087824 */ /* 0x000fe400078e02ff */
[----:B------:R-:W-:Y:S01]  /*2c30*/  VIADD R9, R68, 0xfffffff1 ;  /* 0xfffffff144097836 */ /* 0x000fe20000000000 */
[----:B------:R0:W2:Y:S02]  /*2c40*/  @!P5 LDG.E.U8 R199, desc[UR26][R16.64] ;  /* 0x0000001a10c7d981 */ /* 0x0000a4000c1e1100 */
[----:B------:R-:W-:Y:S02]  /*2c50*/  SHF.R.S32.HI R11, RZ, 0x1f, R8 ;  /* 0x0000001fff0b7819 */ /* 0x000fe40000011408 */
[----:B-1----:R-:W-:-:S02]  /*2c60*/  IADD3 R12, P6, PT, R8, R80, RZ ;  /* 0x00000050080c7210 */ /* 0x002fc40007fde0ff */
[----:B------:R-:W-:Y:S01]  /*2c70*/  ISETP.GE.U32.AND P5, PT, R9, 0x7fffffb2, PT ;  /* 0x7fffffb20900780c */ /* 0x000fe20003fa6070 */
[----:B------:R-:W-:Y:S02]  /*2c80*/  IMAD R9, R127, 0xb, RZ ;  /* 0x0000000b7f097824 */ /* 0x000fe400078e02ff */
[----:B------:R-:W-:Y:S02]  /*2c90*/  IMAD.X R13, R11, 0x1, R65, P6 ;  /* 0x000000010b0d7824 */ /* 0x000fe400030e0641 */
[----:B------:R-:W-:Y:S01]  /*2ca0*/  VIADD R11, R68, 0xfffffff0 ;  /* 0xfffffff0440b7836 */ /* 0x000fe20000000000 */
[----:B0-----:R-:W-:Y:S01]  /*2cb0*/  SHF.R.S32.HI R15, RZ, 0x1f, R9 ;  /* 0x0000001fff0f7819 */ /* 0x001fe20000011409 */
[----:B------:R-:W-:Y:S01]  /*2cc0*/  IMAD R10, R127, 0xc, RZ ;  /* 0x0000000c7f0a7824 */ /* 0x000fe200078e02ff */
[----:B------:R-:W-:Y:S01]  /*2cd0*/  IADD3 R18, P6, PT, R9, R80, RZ ;  /* 0x0000005009127210 */ /* 0x000fe20007fde0ff */
[----:B------:R0:W2:Y:S01]  /*2ce0*/  @!P0 LDG.E.U8 R205, desc[UR26][R12.64] ;  /* 0x0000001a0ccd8981 */ /* 0x0000a2000c1e1100 */
[----:B------:R-:W-:-:S02]  /*2cf0*/  ISETP.GE.U32.AND P0, PT, R11, 0x7fffffb1, PT ;  /* 0x7fffffb10b00780c */ /* 0x000fc40003f06070 */
[----:B------:R-:W-:Y:S01]  /*2d00*/  SHF.R.S32.HI R11, RZ, 0x1f, R10 ;  /* 0x0000001fff0b7819 */ /* 0x000fe2000001140a */
[----:B------:R-:W-:Y:S01]  /*2d10*/  IMAD.X R19, R15, 0x1, R65, P6 ;  /* 0x000000010f137824 */ /* 0x000fe200030e0641 */
[----:B------:R-:W-:Y:S01]  /*2d20*/  IADD3 R16, P6, PT, R10, R80, RZ ;  /* 0x000000500a107210 */ /* 0x000fe20007fde0ff */
[----:B------:R-:W-:-:S03]  /*2d30*/  VIADD R14, R68, 0xffffffec ;  /* 0xffffffec440e7836 */ /* 0x000fc60000000000 */
[----:B------:R-:W2:Y:S01]  /*2d40*/  @!P4 LDG.E.U8 R228, desc[UR26][R18.64] ;  /* 0x0000001a12e4c981 */ /* 0x000ea2000c1e1100 */
[----:B------:R-:W-:Y:S02]  /*2d50*/  IMAD.X R17, R11, 0x1, R65, P6 ;  /* 0x000000010b117824 */ /* 0x000fe400030e0641 */
[----:B------:R-:W-:Y:S02]  /*2d60*/  IMAD R11, R127, 0xd, RZ ;  /* 0x0000000d7f0b7824 */ /* 0x000fe400078e02ff */
[----:B0-----:R-:W-:Y:S01]  /*2d70*/  VIADD R12, R68, 0xffffffed ;  /* 0xffffffed440c7836 */ /* 0x001fe20000000000 */
[----:B------:R-:W-:Y:S01]  /*2d80*/  ISETP.GE.U32.AND P6, PT, R14, 0x7fffffad, PT ;  /* 0x7fffffad0e00780c */ /* 0x000fe20003fc6070 */
[----:B------:R0:W2:Y:S01]  /*2d90*/  @!P2 LDG.E.U8 R216, desc[UR26][R16.64] ;  /* 0x0000001a10d8a981 */ /* 0x0000a2000c1e1100 */
[----:B------:R-:W-:Y:S01]  /*2da0*/  SHF.R.S32.HI R15, RZ, 0x1f, R11 ;  /* 0x0000001fff0f7819 */ /* 0x000fe2000001140b */
[----:B------:R-:W-:Y:S01]  /*2db0*/  VIADD R13, R68, 0xffffffef ;  /* 0xffffffef440d7836 */ /* 0x000fe20000000000 */
[----:B------:R-:W-:-:S02]  /*2dc0*/  IADD3 R14, P2, PT, R11, R80, RZ ;  /* 0x000000500b0e7210 */ /* 0x000fc40007f5e0ff */
[----:B------:R-:W-:Y:S01]  /*2dd0*/  ISETP.GE.U32.AND P4, PT, R12, 0x7fffffae, PT ;  /* 0x7fffffae0c00780c */ /* 0x000fe20003f86070 */
[C---:B------:R-:W-:Y:S01]  /*2de0*/  VIADD R12, R68.reuse, 0xffffffe8 ;  /* 0xffffffe8440c7836 */ /* 0x040fe20000000000 */
[----:B------:R-:W-:Y:S01]  /*2df0*/  SEL R30, RZ, 0x1, P6 ;  /* 0x00000001ff1e7807 */ /* 0x000fe20003000000 */
[----:B------:R-:W-:Y:S01]  /*2e00*/  IMAD.X R15, R15, 0x1, R65, P2 ;  /* 0x000000010f0f7824 */ /* 0x000fe200010e0641 */
[----:B------:R-:W-:Y:S01]  /*2e10*/  ISETP.GE.U32.AND P6, PT, R13, 0x7fffffb0, PT ;  /* 0x7fffffb00d00780c */ /* 0x000fe20003fc6070 */
[----:B------:R-:W-:Y:S01]  /*2e20*/  VIADD R13, R68, 0xffffffe9 ;  /* 0xffffffe9440d7836 */ /* 0x000fe20000000000 */
[----:B------:R-:W-:Y:S02]  /*2e30*/  SEL R45, RZ, 0x1fffe, P4 ;  /* 0x0001fffeff2d7807 */ /* 0x000fe40002000000 */
[----:B------:R-:W-:Y:S01]  /*2e40*/  ISETP.GE.U32.AND P2, PT, R20, 0x7fffffaf, PT ;  /* 0x7fffffaf1400780c */ /* 0x000fe20003f46070 */
[----:B0-----:R-:W-:Y:S01]  /*2e50*/  VIADD R16, R68, 0xffffffea ;  /* 0xffffffea44107836 */ /* 0x001fe20000000000 */
[----:B------:R-:W-:Y:S01]  /*2e60*/  ISETP.GE.U32.AND P4, PT, R12, 0x7fffffa9, PT ;  /* 0x7fffffa90c00780c */ /* 0x000fe20003f86070 */
[C---:B------:R-:W-:Y:S01]  /*2e70*/  VIADD R12, R68.reuse, 0xffffffeb ;  /* 0xffffffeb440c7836 */ /* 0x040fe20000000000 */
[----:B------:R-:W-:Y:S01]  /*2e80*/  SEL R48, RZ, 0x4, P2 ;  /* 0x00000004ff307807 */ /* 0x000fe20001000000 */
[----:B------:R0:W2:Y:S01]  /*2e90*/  @!P3 LDG.E.U8 R202, desc[UR26][R14.64] ;  /* 0x0000001a0ecab981 */ /* 0x0000a2000c1e1100 */
[----:B------:R-:W-:Y:S01]  /*2ea0*/  ISETP.GE.U32.AND P2, PT, R13, 0x7fffffaa, PT ;  /* 0x7fffffaa0d00780c */ /* 0x000fe20003f46070 */
[----:B------:R-:W-:Y:S01]  /*2eb0*/  VIADD R13, R68, 0xffffffe4 ;  /* 0xffffffe4440d7836 */ /* 0x000fe20000000000 */
[----:B------:R-:W-:-:S02]  /*2ec0*/  SEL R53, RZ, 0x1, P4 ;  /* 0x00000001ff357807 */ /* 0x000fc40002000000 */
[----:B------:R-:W-:Y:S02]  /*2ed0*/  SEL R49, RZ, 0x7fff8, P6 ;  /* 0x0007fff8ff317807 */ /* 0x000fe40003000000 */
[----:B------:R-:W-:Y:S01]  /*2ee0*/  ISETP.GE.U32.AND P4, PT, R12, 0x7fffffac, PT ;  /* 0x7fffffac0c00780c */ /* 0x000fe20003f86070 */
[----:B------:R-:W-:Y:S01]  /*2ef0*/  VIADD R12, R68, 0xffffffe5 ;  /* 0xffffffe5440c7836 */ /* 0x000fe20000000000 */
[----:B------:R-:W-:Y:S02]  /*2f00*/  ISETP.GE.U32.AND P6, PT, R16, 0x7fffffab, PT ;  /* 0x7fffffab1000780c */ /* 0x000fe40003fc6070 */
[----:B------:R-:W-:Y:S02]  /*2f10*/  SEL R54, RZ, 0x1fffe, P2 ;  /* 0x0001fffeff367807 */ /* 0x000fe40001000000 */
[----:B------:R-:W-:Y:S01]  /*2f20*/  ISETP.GE.U32.AND P2, PT, R13, 0x7fffffa5, PT ;  /* 0x7fffffa50d00780c */ /* 0x000fe20003f46070 */
[C---:B------:R-:W-:Y:S01]  /*2f30*/  VIADD R13, R68.reuse, 0xffffffe7 ;  /* 0xffffffe7440d7836 */ /* 0x040fe20000000000 */
[----:B------:R-:W-:Y:S01]  /*2f40*/  SEL R51, RZ, 0x4, P6 ;  /* 0x00000004ff337807 */ /* 0x000fe20003000000 */
[----:B------:R-:W-:Y:S01]  /*2f50*/  VIADD R16, R68, 0xffffffe6 ;  /* 0xffffffe644107836 */ /* 0x000fe20000000000 */
[----:B------:R-:W-:Y:S01]  /*2f60*/  ISETP.GE.U32.AND P6, PT, R12, 0x7fffffa6, PT ;  /* 0x7fffffa60c00780c */ /* 0x000fe20003fc6070 */
[----:B------:R-:W-:Y:S01]  /*2f70*/  VIADD R12, R68, 0xffffffe1 ;  /* 0xffffffe1440c7836 */ /* 0x000fe20000000000 */
[----:B------:R-:W-:-:S02]  /*2f80*/  SEL R57, RZ, 0x1, P2 ;  /* 0x00000001ff397807 */ /* 0x000fc40001000000 */
[----:B------:R-:W-:Y:S02]  /*2f90*/  SEL R52, RZ, 0x7fff8, P4 ;  /* 0x0007fff8ff347807 */ /* 0x000fe40002000000 */
[----:B------:R-:W-:Y:S01]  /*2fa0*/  ISETP.GE.U32.AND P2, PT, R13, 0x7fffffa8, PT ;  /* 0x7fffffa80d00780c */ /* 0x000fe20003f46070 */
[----:B------:R-:W-:Y:S01]  /*2fb0*/  VIADD R13, R68, 0xffffffe0 ;  /* 0xffffffe0440d7836 */ /* 0x000fe20000000000 */
[----:B------:R-:W-:Y:S02]  /*2fc0*/  SEL R58, RZ, 0x1fffe, P6 ;  /* 0x0001fffeff3a7807 */ /* 0x000fe40003000000 */
[----:B------:R-:W-:Y:S01]  /*2fd0*/  ISETP.GE.U32.AND P4, PT, R16, 0x7fffffa7, PT ;  /* 0x7fffffa71000780c */ /* 0x000fe20003f86070 */
[----:B------:R-:W-:Y:S01]  /*2fe0*/  VIADD R16, R68, 0xffffffe2 ;  /* 0xffffffe244107836 */ /* 0x000fe20000000000 */
[----:B------:R-:W-:Y:S01]  /*2ff0*/  ISETP.GE.U32.AND P6, PT, R12, 0x7fffffa2, PT ;  /* 0x7fffffa20c00780c */ /* 0x000fe20003fc6070 */
[----:B------:R-:W-:Y:S01]  /*3000*/  VIADD R12, R68, 0xffffffe3 ;  /* 0xffffffe3440c7836 */ /* 0x000fe20000000000 */
[----:B------:R-:W-:-:S02]  /*3010*/  SEL R55, RZ, 0x4, P4 ;  /* 0x00000004ff377807 */ /* 0x000fc40002000000 */
[----:B------:R-:W-:Y:S01]  /*3020*/  ISETP.GE.U32.AND P4, PT, R13, 0x7fffffa1, PT ;  /* 0x7fffffa10d00780c */ /* 0x000fe20003f86070 */
[----:B------:R-:W-:Y:S01]  /*3030*/  VIADD R13, R68, 0xffffffcc ;  /* 0xffffffcc440d7836 */ /* 0x000fe20000000000 */
[----:B------:R-:W-:Y:S02]  /*3040*/  SEL R56, RZ, 0x7fff8, P2 ;  /* 0x0007fff8ff387807 */ /* 0x000fe40001000000 */
[----:B------:R-:W-:Y:S02]  /*3050*/  SEL R61, RZ, 0x1fffe, P6 ;  /* 0x0001fffeff3d7807 */ /* 0x000fe40003000000 */
[----:B------:R-:W-:Y:S02]  /*3060*/  ISETP.GE.U32.AND P2, PT, R16, 0x7fffffa3, PT ;  /* 0x7fffffa31000780c */ /* 0x000fe40003f46070 */
[----:B------:R-:W-:Y:S01]  /*3070*/  ISETP.GE.U32.AND P6, PT, R12, 0x7fffffa4, PT ;  /* 0x7fffffa40c00780c */ /* 0x000fe20003fc6070 */
[----:B------:R-:W-:Y:S01]  /*3080*/  VIADD R12, R68, 0xffffffcd ;  /* 0xffffffcd440c7836 */ /* 0x000fe20000000000 */
[----:B------:R-:W-:-:S02]  /*3090*/  SEL R59, RZ, 0x4, P2 ;  /* 0x00000004ff3b7807 */ /* 0x000fc40001000000 */
[----:B------:R-:W-:Y:S01]  /*30a0*/  ISETP.GE.U32.AND P2, PT, R13, 0x7fffff8d, PT ;  /* 0x7fffff8d0d00780c */ /* 0x000fe20003f46070 */
[----:B------:R-:W-:Y:S01]  /*30b0*/  VIADD R13, R68, 0xffffffce ;  /* 0xffffffce440d7836 */ /* 0x000fe20000000000 */
[----:B------:R-:W-:Y:S02]  /*30c0*/  SEL R60, RZ, 0x7fff8, P6 ;  /* 0x0007fff8ff3c7807 */ /* 0x000fe40003000000 */
[----:B------:R-:W-:Y:S01]  /*30d0*/  ISETP.GE.U32.AND P6, PT, R12, 0x7fffff8e, PT ;  /* 0x7fffff8e0c00780c */ /* 0x000fe20003fc6070 */
[C---:B------:R-:W-:Y:S01]  /*30e0*/  VIADD R12, R68.reuse, 0xffffffcf ;  /* 0xffffffcf440c7836 */ /* 0x040fe20000000000 */
[----:B------:R-:W-:Y:S01]  /*30f0*/  SEL R17, RZ, 0x1, P2 ;  /* 0x00000001ff117807 */ /* 0x000fe20001000000 */
[----:B------:R-:W-:Y:S01]  /*3100*/  VIADD R16, R68, 0xffffffc8 ;  /* 0xffffffc844107836 */ /* 0x000fe20000000000 */
[----:B------:R-:W-:Y:S02]  /*3110*/  ISETP.GE.U32.AND P2, PT, R13, 0x7fffff8f, PT ;  /* 0x7fffff8f0d00780c */ /* 0x000fe40003f46070 */
[----:B------:R-:W-:-:S02]  /*3120*/  SEL R18, RZ, 0x1fffe, P6 ;  /* 0x0001fffeff127807 */ /* 0x000fc40003000000 */
[----:B------:R-:W-:Y:S01]  /*3130*/  ISETP.GE.U32.AND P6, PT, R12, 0x7fffff90, PT ;  /* 0x7fffff900c00780c */ /* 0x000fe20003fc6070 */
[C---:B------:R-:W-:Y:S01]  /*3140*/  VIADD R12, R68.reuse, 0xffffffc9 ;  /* 0xffffffc9440c7836 */ /* 0x040fe20000000000 */
[----:B------:R-:W-:Y:S01]  /*3150*/  SEL R13, RZ, 0x4, P2 ;  /* 0x00000004ff0d7807 */ /* 0x000fe20001000000 */
[----:B------:R-:W-:Y:S01]  /*3160*/  VIADD R20, R68, 0xffffffca ;  /* 0xffffffca44147836 */ /* 0x000fe20000000000 */
[----:B------:R-:W-:Y:S02]  /*3170*/  ISETP.GE.U32.AND P2, PT, R16, 0x7fffff89, PT ;  /* 0x7fffff891000780c */ /* 0x000fe40003f46070 */
[----:B------:R-:W-:Y:S02]  /*3180*/  SEL R16, RZ, 0x7fff8, P6 ;  /* 0x0007fff8ff107807 */ /* 0x000fe40003000000 */
[----:B------:R-:W-:Y:S01]  /*3190*/  ISETP.GE.U32.AND P6, PT, R12, 0x7fffff8a, PT ;  /* 0x7fffff8a0c00780c */ /* 0x000fe20003fc6070 */
[----:B------:R-:W-:Y:S01]  /*31a0*/  VIADD R12, R68, 0xffffffcb ;  /* 0xffffffcb440c7836 */ /* 0x000fe20000000000 */
[----:B------:R-:W-:-:S02]  /*31b0*/  SEL R19, RZ, 0x1, P2 ;  /* 0x00000001ff137807 */ /* 0x000fc40001000000 */
[----:B------:R-:W-:Y:S02]  /*31c0*/  ISETP.GE.U32.AND P2, PT, R20, 0x7fffff8b, PT ;  /* 0x7fffff8b1400780c */ /* 0x000fe40003f46070 */
[----:B------:R-:W-:Y:S02]  /*31d0*/  SEL R22, RZ, 0x1fffe, P6 ;  /* 0x0001fffeff167807 */ /* 0x000fe40003000000 */
[----:B------:R-:W-:Y:S01]  /*31e0*/  ISETP.GE.U32.AND P6, PT, R12, 0x7fffff8c, PT ;  /* 0x7fffff8c0c00780c */ /* 0x000fe20003fc6070 */
[----:B------:R-:W-:Y:S01]  /*31f0*/  VIADD R12, R68, 0xffffffc5 ;  /* 0xffffffc5440c7836 */ /* 0x000fe20000000000 */
[----:B------:R-:W-:Y:S02]  /*3200*/  SEL R20, RZ, 0x4, P2 ;  /* 0x00000004ff147807 */ /* 0x000fe40001000000 */
[----:B------:R-:W-:Y:S02]  /*3210*/  ISETP.GE.U32.AND P2, PT, R21, 0x7fffff85, PT ;  /* 0x7fffff851500780c */ /* 0x000fe40003f46070 */
[----:B------:R-:W-:-:S02]  /*3220*/  SEL R21, RZ, 0x7fff8, P6 ;  /* 0x0007fff8ff157807 */ /* 0x000fc40003000000 */
[----:B------:R-:W-:Y:S01]  /*3230*/  ISETP.GE.U32.AND P6, PT, R12, 0x7fffff86, PT ;  /* 0x7fffff860c00780c */ /* 0x000fe20003fc6070 */
[----:B------:R-:W-:Y:S01]  /*3240*/  VIADD R12, R68, 0xffffffc1 ;  /* 0xffffffc1440c7836 */ /* 0x000fe20000000000 */
[----:B------:R-:W-:Y:S02]  /*3250*/  SEL R25, RZ, 0x1, P2 ;  /* 0x00000001ff197807 */ /* 0x000fe40001000000 */
[----:B------:R-:W-:Y:S02]  /*3260*/  ISETP.GE.U32.AND P2, PT, R24, 0x7fffff87, PT ;  /* 0x7fffff871800780c */ /* 0x000fe40003f46070 */
        /* <DEDUP_REMOVED lines=40> */
[----:B------:R-:W-:Y:S01]  /*34f0*/  SEL R40, RZ, 0x4, P6 ;  /* 0x00000004ff287807 */ /* 0x000fe20003000000 */
[----:B------:R-:W-:Y:S01]  /*3500*/  IMAD.IADD R50, R30, 0x1, R45 ;  /* 0x000000011e327824 */ /* 0x000fe200078e022d */
[----:B------:R-:W-:-:S02]  /*3510*/  ISETP.GE.U32.AND P6, PT, R41, 0x7fffff91, PT ;  /* 0x7fffff912900780c */ /* 0x000fc40003fc6070 */
[----:B------:R-:W-:Y:S02]  /*3520*/  SEL R30, RZ, 0x1, P4 ;  /* 0x00000001ff1e7807 */ /* 0x000fe40002000000 */
[----:B------:R-:W-:Y:S02]  /*3530*/  SEL R41, RZ, 0x7fff8, P2 ;  /* 0x0007fff8ff297807 */ /* 0x000fe40001000000 */
[----:B------:R-:W-:Y:S01]  /*3540*/  ISETP.GE.U32.AND P2, PT, R12, 0x7fffff92, PT ;  /* 0x7fffff920c00780c */ /* 0x000fe20003f46070 */
[----:B------:R-:W-:Y:S01]  /*3550*/  VIADD R12, R68, 0xffffffff ;  /* 0xffffffff440c7836 */ /* 0x000fe20000000000 */
[----:B------:R-:W-:Y:S01]  /*3560*/  SEL R46, RZ, 0x1, P6 ;  /* 0x00000001ff2e7807 */ /* 0x000fe20003000000 */
[----:B------:R-:W-:Y:S01]  /*3570*/  IMAD.IADD R53, R53, 0x1, R54 ;  /* 0x0000000135357824 */ /* 0x000fe200078e0236 */
[----:B------:R-:W-:Y:S01]  /*3580*/  ISETP.GE.U32.AND P6, PT, R47, 0x7fffff93, PT ;  /* 0x7fffff932f00780c */ /* 0x000fe20003fc6070 */
[----:B------:R-:W-:Y:S01]  /*3590*/  IMAD.IADD R61, R30, 0x1, R61 ;  /* 0x000000011e3d7824 */ /* 0x000fe200078e023d */
[----:B------:R-:W-:Y:S01]  /*35a0*/  SEL R47, RZ, 0x1fffe, P2 ;  /* 0x0001fffeff2f7807 */ /* 0x000fe20001000000 */
[----:B------:R-:W-:Y:S01]  /*35b0*/  IMAD.IADD R17, R17, 0x1, R18 ;  /* 0x0000000111117824 */ /* 0x000fe200078e0212 */
[----:B------:R-:W-:Y:S01]  /*35c0*/  ISETP.GE.U32.AND P2, PT, R44, 0x7fffff94, PT ;  /* 0x7fffff942c00780c */ /* 0x000fe20003f46070 */
[----:B------:R-:W-:Y:S01]  /*35d0*/  IMAD.IADD R57, R57, 0x1, R58 ;  /* 0x0000000139397824 */ /* 0x000fe200078e023a */
[----:B------:R-:W-:-:S02]  /*35e0*/  SEL R44, RZ, 0x4, P6 ;  /* 0x00000004ff2c7807 */ /* 0x000fc40003000000 */
[----:B------:R-:W-:Y:S01]  /*35f0*/  ISETP.GE.U32.AND P6, PT, R12, 0x7fffffc0, PT ;  /* 0x7fffffc00c00780c */ /* 0x000fe20003fc6070 */
[----:B------:R-:W-:Y:S01]  /*3600*/  VIADD R12, R68, 0xffffffc0 ;  /* 0xffffffc0440c7836 */ /* 0x000fe20000000000 */
[----:B------:R-:W-:Y:S01]  /*3610*/  LOP3.LUT R53, R53, 0x3, RZ, 0xc0, !PT ;  /* 0x0000000335357812 */ /* 0x000fe200078ec0ff */
[----:B------:R-:W-:Y:S01]  /*3620*/  IMAD.IADD R19, R19, 0x1, R22 ;  /* 0x0000000113137824 */ /* 0x000fe200078e0216 */
[----:B------:R-:W-:Y:S02]  /*3630*/  LOP3.LUT R61, R61, 0x3, RZ, 0xc0, !PT ;  /* 0x000000033d3d7812 */ /* 0x000fe400078ec0ff */
[----:B------:R-:W-:Y:S02]  /*3640*/  LOP3.LUT R17, R17, 0x3, RZ, 0xc0, !PT ;  /* 0x0000000311117812 */ /* 0x000fe400078ec0ff */
[----:B------:R-:W-:Y:S02]  /*3650*/  SEL R45, RZ, 0x7fff8, P2 ;  /* 0x0007fff8ff2d7807 */ /* 0x000fe40001000000 */
[----:B------:R-:W-:-:S02]  /*3660*/  LOP3.LUT R57, R57, 0x3, RZ, 0xc0, !PT ;  /* 0x0000000339397812 */ /* 0x000fc400078ec0ff */
[----:B------:R-:W-:Y:S02]  /*3670*/  IADD3 R51, PT, PT, R53, R52, R51 ;  /* 0x0000003435337210 */ /* 0x000fe40007ffe033 */
[----:B------:R-:W-:Y:S02]  /*3680*/  IADD3 R59, PT, PT, R61, R60, R59 ;  /* 0x0000003c3d3b7210 */ /* 0x000fe40007ffe03b */
[----:B------:R-:W-:Y:S02]  /*3690*/  ISETP.GE.U32.AND P2, PT, R12, 0x7fffff81, PT ;  /* 0x7fffff810c00780c */ /* 0x000fe40003f46070 */
[----:B------:R-:W-:Y:S01]  /*36a0*/  LOP3.LUT R18, R19, 0x3, RZ, 0xc0, !PT ;  /* 0x0000000313127812 */ /* 0x000fe200078ec0ff */
[----:B------:R-:W-:Y:S01]  /*36b0*/  IMAD.IADD R46, R46, 0x1, R47 ;  /* 0x000000012e2e7824 */ /* 0x000fe200078e022f */
[----:B------:R-:W-:Y:S01]  /*36c0*/  IADD3 R19, PT, PT, R17, R16, R13 ;  /* 0x0000001011137210 */ /* 0x000fe20007ffe00d */
[----:B------:R-:W-:Y:S01]  /*36d0*/  IMAD.SHL.U32 R17, R51, 0x100, RZ ;  /* 0x0000010033117824 */ /* 0x000fe200078e00ff */
[----:B------:R-:W-:-:S02]  /*36e0*/  IADD3 R55, PT, PT, R57, R56, R55 ;  /* 0x0000003839377210 */ /* 0x000fc40007ffe037 */
[----:B------:R-:W-:Y:S02]  /*36f0*/  LOP3.LUT R16, R59, 0xf, RZ, 0xc0, !PT ;  /* 0x0000000f3b107812 */ /* 0x000fe400078ec0ff */
[----:B------:R-:W-:Y:S02]  /*3700*/  SEL R30, RZ, 0x1, P2 ;  /* 0x00000001ff1e7807 */ /* 0x000fe40001000000 */
[----:B------:R-:W-:Y:S01]  /*3710*/  LOP3.LUT R50, R50, 0x3, RZ, 0xc0, !PT ;  /* 0x0000000332327812 */ /* 0x000fe200078ec0ff */
[----:B------:R-:W-:Y:S01]  /*3720*/  IMAD.IADD R25, R25, 0x1, R26 ;  /* 0x0000000119197824 */ /* 0x000fe200078e021a */
[----:B------:R-:W-:Y:S01]  /*3730*/  LOP3.LUT R46, R46, 0x3, RZ, 0xc0, !PT ;  /* 0x000000032e2e7812 */ /* 0x000fe200078ec0ff */
[----:B------:R-:W-:Y:S01]  /*3740*/  IMAD.IADD R42, R42, 0x1, R43 ;  /* 0x000000012a2a7824 */ /* 0x000fe200078e022b */
[----:B------:R-:W-:Y:S01]  /*3750*/  IADD3 R48, PT, PT, R50, R49, R48 ;  /* 0x0000003132307210 */ /* 0x000fe20007ffe030 */
[----:B------:R-:W-:Y:S01]  /*3760*/  IMAD R16, R55, 0x10, R16 ;  /* 0x0000001037107824 */ /* 0x000fe200078e0210 */
[----:B------:R-:W-:Y:S01]  /*3770*/  LOP3.LUT R17, R17, 0xf00, RZ, 0xe2, !PT ;  /* 0x00000f0011117812 */ /* 0x000fe200078ee2ff */
[----:B------:R-:W-:Y:S01]  /*3780*/  IMAD.IADD R30, R30, 0x1, R31 ;  /* 0x000000011e1e7824 */ /* 0x000fe200078e021f */
[----:B------:R-:W-:Y:S01]  /*3790*/  LOP3.LUT R25, R25, 0x3, RZ, 0xc0, !PT ;  /* 0x0000000319197812 */ /* 0x000fe200078ec0ff */
[----:B------:R-:W-:Y:S01]  /*37a0*/  IMAD R13, R127, 0xe, RZ ;  /* 0x0000000e7f0d7824 */ /* 0x000fe200078e02ff */
[----:B------:R-:W-:-:S02]  /*37b0*/  IADD3 R18, PT, PT, R18, R21, R20 ;  /* 0x0000001512127210 */ /* 0x000fc40007ffe014 */
[----:B------:R-:W-:Y:S02]  /*37c0*/  LOP3.LUT R42, R42, 0x3, RZ, 0xc0, !PT ;  /* 0x000000032a2a7812 */ /* 0x000fe400078ec0ff */
[----:B------:R-:W-:Y:S01]  /*37d0*/  IADD3 R44, PT, PT, R46, R45, R44 ;  /* 0x0000002d2e2c7210 */ /* 0x000fe20007ffe02c */
[----:B------:R-:W-:Y:S01]  /*37e0*/  IMAD R48, R48, 0x1000, R17 ;  /* 0x0000100030307824 */ /* 0x000fe200078e0211 */
[----:B------:R-:W-:Y:S02]  /*37f0*/  LOP3.LUT R21, R16, 0xff, RZ, 0xc0, !PT ;  /* 0x000000ff10157812 */ /* 0x000fe400078ec0ff */
[----:B------:R-:W-:Y:S01]  /*3800*/  LOP3.LUT R30, R30, 0x3, RZ, 0xc0, !PT ;  /* 0x000000031e1e7812 */ /* 0x000fe200078ec0ff */
[----:B------:R-:W-:Y:S01]  /*3810*/  IMAD.IADD R34, R34, 0x1, R35 ;  /* 0x0000000122227824 */ /* 0x000fe200078e0223 */
[----:B------:R-:W-:Y:S02]  /*3820*/  IADD3 R23, PT, PT, R25, R24, R23 ;  /* 0x0000001819177210 */ /* 0x000fe40007ffe017 */
[----:B------:R-:W-:-:S02]  /*3830*/  IADD3 R40, PT, PT, R42, R41, R40 ;  /* 0x000000292a287210 */ /* 0x000fc40007ffe028 */
[----:B------:R-:W-:Y:S01]  /*3840*/  LOP3.LUT R17, R44, 0xf, RZ, 0xc0, !PT ;  /* 0x0000000f2c117812 */ /* 0x000fe200078ec0ff */
[----:B------:R-:W-:Y:S01]  /*3850*/  IMAD.IADD R21, R48, 0x1, R21 ;  /* 0x0000000130157824 */ /* 0x000fe200078e0215 */
[----:B------:R-:W-:Y:S02]  /*3860*/  SHF.R.S32.HI R25, RZ, 0x1f, R13 ;  /* 0x0000001fff197819 */ /* 0x000fe4000001140d */
[----:B------:R-:W-:Y:S02]  /*3870*/  IADD3 R16, P3, PT, R13, R80, RZ ;  /* 0x000000500d107210 */ /* 0x000fe40007f7e0ff */
[----:B------:R-:W-:Y:S01]  /*3880*/  IADD3 R28, PT, PT, R30, R29, R28 ;  /* 0x0000001d1e1c7210 */ /* 0x000fe20007ffe01c */
[----:B------:R-:W-:Y:S01]  /*3890*/  IMAD R40, R40, 0x10, R17 ;  /* 0x0000001028287824 */ /* 0x000fe200078e0211 */
[----:B------:R-:W-:Y:S01]  /*38a0*/  LOP3.LUT R34, R34, 0x3, RZ, 0xc0, !PT ;  /* 0x0000000322227812 */ /* 0x000fe200078ec0ff */
[----:B------:R-:W-:Y:S01]  /*38b0*/  IMAD.X R17, R25, 0x1, R65, P3 ;  /* 0x0000000119117824 */ /* 0x000fe200018e0641 */
[----:B------:R-:W-:Y:S01]  /*38c0*/  LOP3.LUT R28, R28, 0xf, RZ, 0xc0, !PT ;  /* 0x0000000f1c1c7812 */ /* 0x000fe200078ec0ff */
[----:B------:R-:W-:Y:S01]  /*38d0*/  IMAD.SHL.U32 R18, R18, 0x100, RZ ;  /* 0x0000010012127824 */ /* 0x000fe200078e00ff */
[----:B------:R-:W-:Y:S01]  /*38e0*/  LOP3.LUT R35, R21, 0xffff, RZ, 0xc0, !PT ;  /* 0x0000ffff15237812 */ /* 0x000fe200078ec0ff */
[----:B0-----:R-:W-:Y:S01]  /*38f0*/  IMAD R14, R127, 0xf, RZ ;  /* 0x0000000f7f0e7824 */ /* 0x001fe200078e02ff */
[----:B------:R-:W-:Y:S01]  /*3900*/  IADD3 R33, PT, PT, R34, R33, R32 ;  /* 0x0000002122217210 */ /* 0x000fe20007ffe020 */
[----:B------:R-:W-:Y:S01]  /*3910*/  IMAD R32, R23, 0x10, R28 ;  /* 0x0000001017207824 */ /* 0x000fe200078e021c */
[----:B------:R0:W2:Y:S01]  /*3920*/  @!P5 LDG.E.U8 R180, desc[UR26][R16.64] ;  /* 0x0000001a10b4d981 */ /* 0x0000a2000c1e1100 */
[----:B------:R-:W-:-:S02]  /*3930*/  SHF.R.U32.HI R21, RZ, 0xf, R35 ;  /* 0x0000000fff157819 */ /* 0x000fc40000011623 */
[----:B------:R-:W-:Y:S01]  /*3940*/  LOP3.LUT R20, R18, 0xf00, RZ, 0xe2, !PT ;  /* 0x00000f0012147812 */ /* 0x000fe200078ee2ff */
[----:B------:R-:W-:Y:S01]  /*3950*/  IMAD.SHL.U32 R15, R127, 0x10, RZ ;  /* 0x000000107f0f7824 */ /* 0x000fe200078e00ff */
[----:B------:R-:W-:Y:S02]  /*3960*/  SHF.R.S32.HI R23, RZ, 0x1f, R14 ;  /* 0x0000001fff177819 */ /* 0x000fe4000001140e */
[-C--:B------:R-:W-:Y:S01]  /*3970*/  IADD3 R18, P5, PT, R14, R80.reuse, RZ ;  /* 0x000000500e127210 */ /* 0x080fe20007fbe0ff */
[----:B------:R-:W-:Y:S01]  /*3980*/  IMAD R26, R19, 0x1000, R20 ;  /* 0x00001000131a7824 */ /* 0x000fe200078e0214 */
[----:B------:R-:W-:Y:S02]  /*3990*/  LOP3.LUT P3, RZ, R21, 0x1, RZ, 0xc0, !PT ;  /* 0x0000000115ff7812 */ /* 0x000fe4000786c0ff */
[----:B------:R-:W-:Y:S01]  /*39a0*/  SHF.R.S32.HI R21, RZ, 0x1f, R15 ;  /* 0x0000001fff157819 */ /* 0x000fe2000001140f */
[----:B------:R-:W-:Y:S01]  /*39b0*/  IMAD.X R19, R23, 0x1, R65, P5 ;  /* 0x0000000117137824 */ /* 0x000fe200028e0641 */
[----:B------:R-:W-:-:S02]  /*39c0*/  IADD3 R20, P5, PT, R15, R80, RZ ;  /* 0x000000500f147210 */ /* 0x000fc40007fbe0ff */
[--C-:B0-----:R-:W-:Y:S01]  /*39d0*/  SHF.R.U32.HI R17, RZ, 0xe, R35.reuse ;  /* 0x0000000eff117819 */ /* 0x101fe20000011623 */
[----:B------:R-:W-:Y:S01]  /*39e0*/  IMAD R16, R127, 0x11, RZ ;  /* 0x000000117f107824 */ /* 0x000fe200078e02ff */
[----:B------:R-:W-:Y:S01]  /*39f0*/  SHF.R.U32.HI R23, RZ, 0xd, R35 ;  /* 0x0000000dff177819 */ /* 0x000fe20000011623 */
[----:B------:R-:W-:Y:S01]  /*3a00*/  IMAD.X R21, R21, 0x1, R65, P5 ;  /* 0x0000000115157824 */ /* 0x000fe200028e0641 */
[----:B------:R-:W-:Y:S01]  /*3a10*/  LOP3.LUT P5, RZ, R17, 0x1, RZ, 0xc0, !PT ;  /* 0x0000000111ff7812 */ /* 0x000fe200078ac0ff */
[----:B------:R0:W2:Y:S01]  /*3a20*/  @!P0 LDG.E.U8 R140, desc[UR26][R18.64] ;  /* 0x0000001a128c8981 */ /* 0x0000a2000c1e1100 */
[----:B------:R-:W-:-:S03]  /*3a30*/  SHF.R.S32.HI R25, RZ, 0x1f, R16 ;  /* 0x0000001fff197819 */ /* 0x000fc60000011410 */
[----:B------:R1:W2:Y:S01]  /*3a40*/  @P3 LDG.E.U8 R240, desc[UR26][R20.64] ;  /* 0x0000001a14f03981 */ /* 0x0002a2000c1e1100 */
[----:B------:R-:W-:Y:S01]  /*3a50*/  IADD3 R22, P3, PT, R16, R80, RZ ;  /* 0x0000005010167210 */ /* 0x000fe20007f7e0ff */
[----:B------:R-:W-:Y:S01]  /*3a60*/  IMAD R17, R127, 0x12, RZ ;  /* 0x000000127f117824 */ /* 0x000fe200078e02ff */
[----:B------:R-:W-:-:S03]  /*3a70*/  LOP3.LUT P0, RZ, R23, 0x1, RZ, 0xc0, !PT ;  /* 0x0000000117ff7812 */ /* 0x000fc6000780c0ff */
[----:B------:R-:W-:Y:S01]  /*3a80*/  IMAD.X R23, R25, 0x1, R65, P3 ;  /* 0x0000000119177824 */ /* 0x000fe200018e0641 */
[----:B0-----:R-:W-:Y:S01]  /*3a90*/  SHF.R.U32.HI R19, RZ, 0xc, R35 ;  /* 0x0000000cff137819 */ /* 0x001fe20000011623 */
[----:B------:R-:W-:Y:S01]  /*3aa0*/  IMAD R18, R127, 0x13, RZ ;  /* 0x000000137f127824 */ /* 0x000fe200078e02ff */
[----:B------:R-:W-:Y:S02]  /*3ab0*/  SHF.R.S32.HI R25, RZ, 0x1f, R17 ;  /* 0x0000001fff197819 */ /* 0x000fe40000011411 */
[-C--:B------:R-:W-:Y:S01]  /*3ac0*/  IADD3 R24, P3, PT, R17, R80.reuse, RZ ;  /* 0x0000005011187210 */ /* 0x080fe20007f7e0ff */
[----:B------:R0:W2:Y:S01]  /*3ad0*/  @P5 LDG.E.U8 R201, desc[UR26][R22.64] ;  /* 0x0000001a16c95981 */ /* 0x0000a2000c1e1100 */
[----:B------:R-:W-:Y:S01]  /*3ae0*/  LOP3.LUT P5, RZ, R19, 0x1, RZ, 0xc0, !PT ;  /* 0x0000000113ff7812 */ /* 0x000fe200078ac0ff */
[----:B------:R-:W-:Y:S01]  /*3af0*/  IMAD.IADD R38, R38, 0x1, R39 ;  /* 0x0000000126267824 */ /* 0x000fe200078e0227 */
[----:B-1----:R-:W-:Y:S01]  /*3b00*/  SHF.R.S32.HI R21, RZ, 0x1f, R18 ;  /* 0x0000001fff157819 */ /* 0x002fe20000011412 */
[----:B------:R-:W-:Y:S01]  /*3b10*/  IMAD.X R25, R25, 0x1, R65, P3 ;  /* 0x0000000119197824 */ /* 0x000fe200018e0641 */
[----:B------:R-:W-:-:S02]  /*3b20*/  IADD3 R28, P3, PT, R18, R80, RZ ;  /* 0x00000050121c7210 */ /* 0x000fc40007f7e0ff */
[----:B------:R-:W-:Y:S02]  /*3b30*/  SHF.R.U32.HI R19, RZ, 0xb, R35 ;  /* 0x0000000bff137819 */ /* 0x000fe40000011623 */
[----:B------:R-:W-:Y:S01]  /*3b40*/  LOP3.LUT R38, R38, 0x3, RZ, 0xc0, !PT ;  /* 0x0000000326267812 */ /* 0x000fe200078ec0ff */
[----:B------:R1:W2:Y:S01]  /*3b50*/  @P0 LDG.E.U8 R131, desc[UR26][R24.64] ;  /* 0x0000001a18830981 */ /* 0x0002a2000c1e1100 */
[----:B------:R-:W-:Y:S01]  /*3b60*/  IMAD.X R29, R21, 0x1, R65, P3 ;  /* 0x00000001151d7824 */ /* 0x000fe200018e0641 */
[----:B------:R-:W-:Y:S01]  /*3b70*/  LOP3.LUT P0, RZ, R19, 0x1, RZ, 0xc0, !PT ;  /* 0x0000000113ff7812 */ /* 0x000fe2000780c0ff */
[C---:B------:R-:W-:Y:S01]  /*3b80*/  IMAD R19, R127.reuse, 0x14, RZ ;  /* 0x000000147f137824 */ /* 0x040fe200078e02ff */
[----:B------:R-:W-:Y:S02]  /*3b90*/  IADD3 R36, PT, PT, R38, R37, R36 ;  /* 0x0000002526247210 */ /* 0x000fe40007ffe024 */
[----:B------:R3:W2:Y:S01]  /*3ba0*/  @P5 LDG.E.U8 R230, desc[UR26][R28.64] ;  /* 0x0000001a1ce65981 */ /* 0x0006a2000c1e1100 */
[----:B------:R-:W-:Y:S01]  /*3bb0*/  IMAD R20, R127, 0x15, RZ ;  /* 0x000000157f147824 */ /* 0x000fe200078e02ff */
[----:B0-----:R-:W-:-:S02]  /*3bc0*/  SHF.R.S32.HI R23, RZ, 0x1f, R19 ;  /* 0x0000001fff177819 */ /* 0x001fc40000011413 */
[----:B-1----:R-:W-:Y:S01]  /*3bd0*/  IADD3 R24, P5, PT, R19, R80, RZ ;  /* 0x0000005013187210 */ /* 0x002fe20007fbe0ff */
[----:B------:R-:W-:Y:S01]  /*3be0*/  IMAD.SHL.U32 R22, R36, 0x100, RZ ;  /* 0x0000010024167824 */ /* 0x000fe200078e00ff */
[----:B------:R-:W-:-:S03]  /*3bf0*/  SHF.R.U32.HI R21, RZ, 0xa, R35 ;  /* 0x0000000aff157819 */ /* 0x000fc60000011623 */
[----:B------:R-:W-:Y:S01]  /*3c00*/  IMAD.X R25, R23, 0x1, R65, P5 ;  /* 0x0000000117197824 */ /* 0x000fe200028e0641 */
[----:B------:R-:W-:Y:S02]  /*3c10*/  LOP3.LUT P3, RZ, R21, 0x1, RZ, 0xc0, !PT ;  /* 0x0000000115ff7812 */ /* 0x000fe4000786c0ff */
[----:B------:R-:W-:Y:S02]  /*3c20*/  SHF.R.S32.HI R21, RZ, 0x1f, R20 ;  /* 0x0000001fff157819 */ /* 0x000fe40000011414 */
[----:B------:R-:W-:Y:S01]  /*3c30*/  IADD3 R30, P5, PT, R20, R80, RZ ;  /* 0x00000050141e7210 */ /* 0x000fe20007fbe0ff */
[----:B------:R0:W2:Y:S01]  /*3c40*/  @P0 LDG.E.U8 R214, desc[UR26][R24.64] ;  /* 0x0000001a18d60981 */ /* 0x0000a2000c1e1100 */
[----:B------:R-:W-:-:S03]  /*3c50*/  LOP3.LUT R22, R22, 0xf00, RZ, 0xe2, !PT ;  /* 0x00000f0016167812 */ /* 0x000fc600078ee2ff */
[----:B------:R-:W-:Y:S02]  /*3c60*/  IMAD.X R31, R21, 0x1, R65, P5 ;  /* 0x00000001151f7824 */ /* 0x000fe400028e0641 */
[----:B------:R-:W-:Y:S01]  /*3c70*/  IMAD R34, R33, 0x1000, R22 ;  /* 0x0000100021227824 */ /* 0x000fe200078e0216 */
[--C-:B------:R-:W-:Y:S01]  /*3c80*/  SHF.R.U32.HI R22, RZ, 0x9, R35.reuse ;  /* 0x00000009ff167819 */ /* 0x100fe20000011623 */
[C---:B------:R-:W-:Y:S01]  /*3c90*/  IMAD R21, R127.reuse, 0x16, RZ ;  /* 0x000000167f157824 */ /* 0x040fe200078e02ff */
[----:B------:R-:W-:Y:S02]  /*3ca0*/  PRMT R200, RZ, 0x7610, R200 ;  /* 0x00007610ffc87816 */ /* 0x000fe400000000c8 */
[----:B------:R-:W-:Y:S01]  /*3cb0*/  LOP3.LUT P0, RZ, R22, 0x1, RZ, 0xc0, !PT ;  /* 0x0000000116ff7812 */ /* 0x000fe2000780c0ff */
[----:B------:R-:W-:Y:S01]  /*3cc0*/  IMAD R22, R127, 0x17, RZ ;  /* 0x000000177f167824 */ /* 0x000fe200078e02ff */
[----:B---3--:R-:W-:Y:S02]  /*3cd0*/  SHF.R.U32.HI R29, RZ, 0x8, R35 ;  /* 0x00000008ff1d7819 */ /* 0x008fe40000011623 */
[----:B------:R-:W-:Y:S01]  /*3ce0*/  LOP3.LUT R23, R32, 0xff, RZ, 0xc0, !PT ;  /* 0x000000ff20177812 */ /* 0x000fe200078ec0ff */
[----:B------:R1:W3:Y:S01]  /*3cf0*/  @P3 LDG.E.U8 R200, desc[UR26][R30.64] ;  /* 0x0000001a1ec83981 */ /* 0x0002e2000c1e1100 */
[----:B------:R-:W-:-:S02]  /*3d00*/  SHF.R.S32.HI R33, RZ, 0x1f, R21 ;  /* 0x0000001fff217819 */ /* 0x000fc40000011415 */
[-C--:B------:R-:W-:Y:S01]  /*3d10*/  IADD3 R28, P5, PT, R21, R80.reuse, RZ ;  /* 0x00000050151c7210 */ /* 0x080fe20007fbe0ff */
[----:B------:R-:W-:Y:S01]  /*3d20*/  IMAD.IADD R79, R26, 0x1, R23 ;  /* 0x000000011a4f7824 */ /* 0x000fe200078e0217 */
[----:B------:R-:W-:Y:S02]  /*3d30*/  LOP3.LUT P3, RZ, R29, 0x1, RZ, 0xc0, !PT ;  /* 0x000000011dff7812 */ /* 0x000fe4000786c0ff */
[----:B------:R-:W-:Y:S01]  /*3d40*/  SHF.R.S32.HI R23, RZ, 0x1f, R22 ;  /* 0x0000001fff177819 */ /* 0x000fe20000011416 */
[----:B------:R-:W-:Y:S01]  /*3d50*/  IMAD.X R29, R33, 0x1, R65, P5 ;  /* 0x00000001211d7824 */ /* 0x000fe200028e0641 */
[----:B------:R-:W-:Y:S02]  /*3d60*/  IADD3 R32, P5, PT, R22, R80, RZ ;  /* 0x0000005016207210 */ /* 0x000fe40007fbe0ff */
[----:B------:R-:W-:-:S03]  /*3d70*/  PRMT R184, RZ, 0x7610, R184 ;  /* 0x00007610ffb87816 */ /* 0x000fc600000000b8 */
[----:B------:R-:W-:Y:S01]  /*3d80*/  IMAD.X R33, R23, 0x1, R65, P5 ;  /* 0x0000000117217824 */ /* 0x000fe200028e0641 */
[----:B------:R-:W-:Y:S01]  /*3d90*/  PRMT R142, RZ, 0x7610, R142 ;  /* 0x00007610ff8e7816 */ /* 0x000fe2000000008e */
[C---:B------:R-:W-:Y:S01]  /*3da0*/  IMAD R23, R127.reuse, 0x18, RZ ;  /* 0x000000187f177824 */ /* 0x040fe200078e02ff */
[--C-:B0-----:R-:W-:Y:S01]  /*3db0*/  SHF.R.U32.HI R24, RZ, 0x7, R35.reuse ;  /* 0x00000007ff187819 */ /* 0x101fe20000011623 */
[----:B------:R0:W2:Y:S01]  /*3dc0*/  @P0 LDG.E.U8 R184, desc[UR26][R28.64] ;  /* 0x0000001a1cb80981 */ /* 0x0000a2000c1e1100 */
[----:B------:R-:W-:Y:S02]  /*3dd0*/  SHF.R.U32.HI R26, RZ, 0x6, R35 ;  /* 0x00000006ff1a7819 */ /* 0x000fe40000011623 */
[----:B------:R-:W-:Y:S01]  /*3de0*/  LOP3.LUT P0, RZ, R24, 0x1, RZ, 0xc0, !PT ;  /* 0x0000000118ff7812 */ /* 0x000fe2000780c0ff */
[----:B------:R-:W-:Y:S01]  /*3df0*/  IMAD R24, R127, 0x19, RZ ;  /* 0x000000197f187824 */ /* 0x000fe200078e02ff */
[----:B------:R-:W-:Y:S01]  /*3e00*/  LOP3.LUT R25, R40, 0xff, RZ, 0xc0, !PT ;  /* 0x000000ff28197812 */ /* 0x000fe200078ec0ff */
[----:B------:R4:W2:Y:S01]  /*3e10*/  @P3 LDG.E.U8 R142, desc[UR26][R32.64] ;  /* 0x0000001a208e3981 */ /* 0x0008a2000c1e1100 */
[----:B-1----:R-:W-:-:S02]  /*3e20*/  SHF.R.S32.HI R31, RZ, 0x1f, R23 ;  /* 0x0000001fff1f7819 */ /* 0x002fc40000011417 */
[-C--:B------:R-:W-:Y:S02]  /*3e30*/  IADD3 R30, P5, PT, R23, R80.reuse, RZ ;  /* 0x00000050171e7210 */ /* 0x080fe40007fbe0ff */
[----:B------:R-:W-:Y:S01]  /*3e40*/  LOP3.LUT P3, RZ, R26, 0x1, RZ, 0xc0, !PT ;  /* 0x000000011aff7812 */ /* 0x000fe2000786c0ff */
[----:B------:R-:W-:Y:S01]  /*3e50*/  IMAD.IADD R36, R34, 0x1, R25 ;  /* 0x0000000122247824 */ /* 0x000fe200078e0219 */
[----:B------:R-:W-:Y:S01]  /*3e60*/  SHF.R.S32.HI R25, RZ, 0x1f, R24 ;  /* 0x0000001fff197819 */ /* 0x000fe20000011418 */
[----:B------:R-:W-:Y:S01]  /*3e70*/  IMAD.X R31, R31, 0x1, R65, P5 ;  /* 0x000000011f1f7824 */ /* 0x000fe200028e0641 */
[----:B0-----:R-:W-:Y:S02]  /*3e80*/  IADD3 R28, P5, PT, R24, R80, RZ ;  /* 0x00000050181c7210 */ /* 0x001fe40007fbe0ff */
[----:B------:R-:W-:Y:S02]  /*3e90*/  PRMT R236, RZ, 0x7610, R236 ;  /* 0x00007610ffec7816 */ /* 0x000fe400000000ec */
[----:B------:R-:W-:Y:S01]  /*3ea0*/  PRMT R195, RZ, 0x7610, R195 ;  /* 0x00007610ffc37816 */ /* 0x000fe200000000c3 */
[----:B------:R-:W-:Y:S01]  /*3eb0*/  IMAD.X R29, R25, 0x1, R65, P5 ;  /* 0x00000001191d7824 */ /* 0x000fe200028e0641 */
[--C-:B------:R-:W-:Y:S01]  /*3ec0*/  SHF.R.U32.HI R26, RZ, 0x5, R35.reuse ;  /* 0x00000005ff1a7819 */ /* 0x100fe20000011623 */
[----:B------:R-:W-:Y:S01]  /*3ed0*/  IMAD R25, R127, 0x1a, RZ ;  /* 0x0000001a7f197824 */ /* 0x000fe200078e02ff */
[----:B------:R0:W2:Y:S01]  /*3ee0*/  @P0 LDG.E.U8 R236, desc[UR26][R30.64] ;  /* 0x0000001a1eec0981 */ /* 0x0000a2000c1e1100 */
[----:B----4-:R-:W-:-:S02]  /*3ef0*/  SHF.R.U32.HI R33, RZ, 0x4, R35 ;  /* 0x00000004ff217819 */ /* 0x010fc40000011623 */
[----:B------:R-:W-:Y:S01]  /*3f00*/  LOP3.LUT P0, RZ, R26, 0x1, RZ, 0xc0, !PT ;  /* 0x000000011aff7812 */ /* 0x000fe2000780c0ff */
[----:B------:R1:W4:Y:S01]  /*3f10*/  @P3 LDG.E.U8 R195, desc[UR26][R28.64] ;  /* 0x0000001a1cc33981 */ /* 0x000322000c1e1100 */
[----:B------:R-:W-:Y:S01]  /*3f20*/  SHF.R.S32.HI R37, RZ, 0x1f, R25 ;  /* 0x0000001fff257819 */ /* 0x000fe20000011419 */
[----:B------:R-:W-:Y:S01]  /*3f30*/  IMAD R26, R127, 0x1b, RZ ;  /* 0x0000001b7f1a7824 */ /* 0x000fe200078e02ff */
[-C--:B------:R-:W-:Y:S02]  /*3f40*/  IADD3 R32, P3, PT, R25, R80.reuse, RZ ;  /* 0x0000005019207210 */ /* 0x080fe40007f7e0ff */
[----:B------:R-:W-:Y:S02]  /*3f50*/  LOP3.LUT P5, RZ, R33, 0x1, RZ, 0xc0, !PT ;  /* 0x0000000121ff7812 */ /* 0x000fe400078ac0ff */
[----:B0-----:R-:W-:Y:S01]  /*3f60*/  SHF.R.S32.HI R31, RZ, 0x1f, R26 ;  /* 0x0000001fff1f7819 */ /* 0x001fe2000001141a */
[----:B------:R-:W-:Y:S01]  /*3f70*/  IMAD.X R33, R37, 0x1, R65, P3 ;  /* 0x0000000125217824 */ /* 0x000fe200018e0641 */
[----:B------:R-:W-:-:S02]  /*3f80*/  IADD3 R30, P3, PT, R26, R80, RZ ;  /* 0x000000501a1e7210 */ /* 0x000fc40007f7e0ff */
[----:B-1----:R-:W-:Y:S02]  /*3f90*/  SHF.R.U32.HI R28, RZ, 0x2, R35 ;  /* 0x00000002ff1c7819 */ /* 0x002fe40000011623 */
[----:B------:R-:W-:Y:S01]  /*3fa0*/  PRMT R189, RZ, 0x7610, R189 ;  /* 0x00007610ffbd7816 */ /* 0x000fe200000000bd */
[----:B------:R-:W-:Y:S01]  /*3fb0*/  IMAD.X R31, R31, 0x1, R65, P3 ;  /* 0x000000011f1f7824 */ /* 0x000fe200018e0641 */
[----:B------:R-:W-:Y:S02]  /*3fc0*/  PRMT R224, RZ, 0x7610, R224 ;  /* 0x00007610ffe07816 */ /* 0x000fe400000000e0 */
[----:B------:R-:W-:Y:S01]  /*3fd0*/  LOP3.LUT P3, RZ, R28, 0x1, RZ, 0xc0, !PT ;  /* 0x000000011cff7812 */ /* 0x000fe2000786c0ff */
[----:B------:R-:W-:Y:S01]  /*3fe0*/  IMAD R28, R127, 0x1c, RZ ;  /* 0x0000001c7f1c7824 */ /* 0x000fe200078e02ff */
[----:B------:R-:W-:Y:S01]  /*3ff0*/  SHF.R.U32.HI R29, RZ, 0x3, R35 ;  /* 0x00000003ff1d7819 */ /* 0x000fe20000011623 */
[----:B------:R0:W2:Y:S03]  /*4000*/  @P0 LDG.E.U8 R189, desc[UR26][R32.64] ;  /* 0x0000001a20bd0981 */ /* 0x0000a6000c1e1100 */
[----:B------:R-:W-:Y:S01]  /*4010*/  LOP3.LUT P0, RZ, R29, 0x1, RZ, 0xc0, !PT ;  /* 0x000000011dff7812 */ /* 0x000fe2000780c0ff */
[----:B------:R1:W2:Y:S01]  /*4020*/  @P5 LDG.E.U8 R224, desc[UR26][R30.64] ;  /* 0x0000001a1ee05981 */ /* 0x0002a2000c1e1100 */
[----:B------:R-:W-:Y:S01]  /*4030*/  IMAD R29, R127, 0x1d, RZ ;  /* 0x0000001d7f1d7824 */ /* 0x000fe200078e02ff */
[----:B0-----:R-:W-:-:S02]  /*4040*/  SHF.R.S32.HI R33, RZ, 0x1f, R28 ;  /* 0x0000001fff217819 */ /* 0x001fc4000001141c */
[----:B------:R-:W-:Y:S02]  /*4050*/  IADD3 R32, P5, PT, R28, R80, RZ ;  /* 0x000000501c207210 */ /* 0x000fe40007fbe0ff */
[----:B------:R-:W-:-:S03]  /*4060*/  SHF.R.S32.HI R37, RZ, 0x1f, R29 ;  /* 0x0000001fff257819 */ /* 0x000fc6000001141d */
[----:B------:R-:W-:Y:S01]  /*4070*/  IMAD.X R33, R33, 0x1, R65, P5 ;  /* 0x0000000121217824 */ /* 0x000fe200028e0641 */
[----:B------:R-:W-:Y:S02]  /*4080*/  IADD3 R34, P5, PT, R29, R80, RZ ;  /* 0x000000501d227210 */ /* 0x000fe40007fbe0ff */
[----:B-1----:R-:W-:Y:S02]  /*4090*/  SHF.R.U32.HI R30, RZ, 0x1, R35 ;  /* 0x00000001ff1e7819 */ /* 0x002fe40000011623 */
[----:B------:R-:W-:Y:S01]  /*40a0*/  PRMT R218, RZ, 0x7610, R218 ;  /* 0x00007610ffda7816 */ /* 0x000fe200000000da */
[----:B------:R-:W-:Y:S01]  /*40b0*/  IMAD.X R35, R37, 0x1, R65, P5 ;  /* 0x0000000125237824 */ /* 0x000fe200028e0641 */
[----:B------:R-:W-:Y:S01]  /*40c0*/  LOP3.LUT P5, RZ, R30, 0x1, RZ, 0xc0, !PT ;  /* 0x000000011eff7812 */ /* 0x000fe200078ac0ff */
[C---:B------:R-:W-:Y:S01]  /*40d0*/  IMAD R30, R127.reuse, 0x1e, RZ ;  /* 0x0000001e7f1e7824 */ /* 0x040fe200078e02ff */
[----:B------:R-:W-:Y:S01]  /*40e0*/  PRMT R196, RZ, 0x7610, R196 ;  /* 0x00007610ffc47816 */ /* 0x000fe200000000c4 */
[----:B------:R-:W-:Y:S01]  /*40f0*/  IMAD R31, R127, 0x1f, RZ ;  /* 0x0000001f7f1f7824 */ /* 0x000fe200078e02ff */
[----:B------:R-:W-:Y:S01]  /*4100*/  PRMT R79, R79, 0x5410, R36 ;  /* 0x000054104f4f7816 */ /* 0x000fe20000000024 */
[----:B------:R0:W2:Y:S01]  /*4110*/  @P0 LDG.E.U8 R218, desc[UR26][R32.64] ;  /* 0x0000001a20da0981 */ /* 0x0000a2000c1e1100 */
[----:B------:R-:W-:-:S02]  /*4120*/  SHF.R.S32.HI R37, RZ, 0x1f, R30 ;  /* 0x0000001fff257819 */ /* 0x000fc4000001141e */
[-C--:B------:R-:W-:Y:S01]  /*4130*/  IADD3 R36, P0, PT, R30, R80.reuse, RZ ;  /* 0x000000501e247210 */ /* 0x080fe20007f1e0ff */
[----:B------:R1:W2:Y:S01]  /*4140*/  @P3 LDG.E.U8 R196, desc[UR26][R34.64] ;  /* 0x0000001a22c43981 */ /* 0x0002a2000c1e1100 */
[----:B------:R-:W-:Y:S02]  /*4150*/  SHF.R.S32.HI R39, RZ, 0x1f, R31 ;  /* 0x0000001fff277819 */ /* 0x000fe4000001141f */
[----:B------:R-:W-:Y:S01]  /*4160*/  IADD3 R38, P3, PT, R31, R80, RZ ;  /* 0x000000501f267210 */ /* 0x000fe20007f7e0ff */
[--C-:B------:R-:W-:Y:S01]  /*4170*/  IMAD.X R37, R37, 0x1, R65.reuse, P0 ;  /* 0x0000000125257824 */ /* 0x100fe200000e0641 */
[----:B------:R-:W-:Y:S01]  /*4180*/  PRMT R182, RZ, 0x7610, R182 ;  /* 0x00007610ffb67816 */ /* 0x000fe200000000b6 */
[----:B0-----:R-:W-:Y:S01]  /*4190*/  IMAD R33, R127, 0x21, RZ ;  /* 0x000000217f217824 */ /* 0x001fe200078e02ff */
[----:B------:R-:W-:Y:S01]  /*41a0*/  SHF.R.U64 R41, R79, 0x1f, RZ ;  /* 0x0000001f4f297819 */ /* 0x000fe200000012ff */
[----:B------:R-:W-:Y:S01]  /*41b0*/  IMAD.X R39, R39, 0x1, R65, P3 ;  /* 0x0000000127277824 */ /* 0x000fe200018e0641 */
[----:B------:R-:W-:Y:S01]  /*41c0*/  PRMT R146, RZ, 0x7610, R146 ;  /* 0x00007610ff927816 */ /* 0x000fe20000000092 */
[----:B------:R-:W-:Y:S01]  /*41d0*/  IMAD.SHL.U32 R32, R127, 0x20, RZ ;  /* 0x000000207f207824 */ /* 0x000fe200078e00ff */
[----:B------:R-:W-:Y:S01]  /*41e0*/  SHF.R.U64 R40, R79, 0x1e, RZ ;  /* 0x0000001e4f287819 */ /* 0x000fe200000012ff */
[----:B------:R0:W2:Y:S01]  /*41f0*/  @P5 LDG.E.U8 R182, desc[UR26][R36.64] ;  /* 0x0000001a24b65981 */ /* 0x0000a2000c1e1100 */
[----:B------:R-:W-:-:S02]  /*4200*/  LOP3.LUT R27, R27, 0x3f, RZ, 0xc0, !PT ;  /* 0x0000003f1b1b7812 */ /* 0x000fc400078ec0ff */
[----:B------:R-:W-:Y:S01]  /*4210*/  LOP3.LUT P0, RZ, R41, 0x1, RZ, 0xc0, !PT ;  /* 0x0000000129ff7812 */ /* 0x000fe2000780c0ff */
[----:B------:R0:W2:Y:S01]  /*4220*/  @!P4 LDG.E.U8 R146, desc[UR26][R38.64] ;  /* 0x0000001a2692c981 */ /* 0x0000a2000c1e1100 */
[----:B------:R-:W-:Y:S01]  /*4230*/  PRMT R232, RZ, 0x7610, R232 ;  /* 0x00007610ffe87816 */ /* 0x000fe200000000e8 */
[----:B------:R-:W-:Y:S01]  /*4240*/  VIADD R64, R130, UR7 ;  /* 0x0000000782407c36 */ /* 0x000fe20008000000 */
[----:B------:R-:W-:Y:S02]  /*4250*/  LOP3.LUT P3, RZ, R40, 0x1, RZ, 0xc0, !PT ;  /* 0x0000000128ff7812 */ /* 0x000fe4000786c0ff */
[----:B------:R-:W-:Y:S02]  /*4260*/  SHF.R.S32.HI R43, RZ, 0x1f, R33 ;  /* 0x0000001fff2b7819 */ /* 0x000fe40000011421 */
[-C--:B------:R-:W-:Y:S01]  /*4270*/  IADD3 R42, P5, PT, R33, R80.reuse, RZ ;  /* 0x00000050212a7210 */ /* 0x080fe20007fbe0ff */
[----:B------:R-:W-:Y:S01]  /*4280*/  IMAD R141, R27, UR4, RZ ;  /* 0x000000041b8d7c24 */ /* 0x000fe2000f8e02ff */
[----:B-1----:R-:W-:Y:S01]  /*4290*/  SHF.R.S32.HI R35, RZ, 0x1f, R32 ;  /* 0x0000001fff237819 */ /* 0x002fe20000011420 */
[----:B------:R-:W2:Y:S01]  /*42a0*/  @!P6 LDG.E.U8 R232, desc[UR26][R64.64] ;  /* 0x0000001a40e8e981 */ /* 0x000ea2000c1e1100 */
[----:B------:R-:W-:-:S02]  /*42b0*/  IADD3 R40, P4, PT, R32, R80, RZ ;  /* 0x0000005020287210 */ /* 0x000fc40007f9e0ff */
[----:B------:R-:W-:Y:S01]  /*42c0*/  SHF.R.U64 R34, R79, 0x1c, RZ ;  /* 0x0000001c4f227819 */ /* 0x000fe200000012ff */
[--C-:B------:R-:W-:Y:S01]  /*42d0*/  IMAD.X R43, R43, 0x1, R65.reuse, P5 ;  /* 0x000000012b2b7824 */ /* 0x100fe200028e0641 */
[----:B------:R-:W-:Y:S01]  /*42e0*/  PRMT R234, RZ, 0x7610, R234 ;  /* 0x00007610ffea7816 */ /* 0x000fe200000000ea */
[----:B------:R-:W-:Y:S01]  /*42f0*/  IMAD.X R41, R35, 0x1, R65, P4 ;  /* 0x0000000123297824 */ /* 0x000fe200020e0641 */
[----:B------:R-:W-:Y:S01]  /*4300*/  LOP3.LUT P5, RZ, R34, 0x1, RZ, 0xc0, !PT ;  /* 0x0000000122ff7812 */ /* 0x000fe200078ac0ff */
[----:B------:R-:W-:Y:S01]  /*4310*/  IMAD R34, R127, 0x22, RZ ;  /* 0x000000227f227824 */ /* 0x000fe200078e02ff */
[----:B------:R-:W-:Y:S01]  /*4320*/  IADD3 R136, P6, PT, R141, UR18, RZ ;  /* 0x000000128d887c10 */ /* 0x000fe2000ffde0ff */
[----:B------:R-:W-:Y:S01]  /*4330*/  IMAD R35, R127, 0x23, RZ ;  /* 0x000000237f237824 */ /* 0x000fe200078e02ff */
[----:B------:R-:W-:Y:S01]  /*4340*/  SHF.R.U64 R44, R79, 0x1d, RZ ;  /* 0x0000001d4f2c7819 */ /* 0x000fe200000012ff */
[----:B------:R1:W2:Y:S01]  /*4350*/  @P0 LDG.E.U8 R234, desc[UR26][R40.64] ;  /* 0x0000001a28ea0981 */ /* 0x0002a2000c1e1100 */
[----:B------:R-:W-:Y:S01]  /*4360*/  LEA.HI.X.SX32 R141, R141, UR19, 0x1, P6 ;  /* 0x000000138d8d7c11 */ /* 0x000fe2000b0f0eff */
[----:B------:R-:W1:Y:S01]  /*4370*/  LDCU UR4, c[0x0][0x3b0] ;  /* 0x00007600ff0477ac */ /* 0x000e620008000800 */
[----:B------:R-:W-:-:S02]  /*4380*/  LOP3.LUT P4, RZ, R44, 0x1, RZ, 0xc0, !PT ;  /* 0x000000012cff7812 */ /* 0x000fc4000788c0ff */
[----:B0-----:R-:W-:Y:S01]  /*4390*/  SHF.R.S32.HI R37, RZ, 0x1f, R34 ;  /* 0x0000001fff257819 */ /* 0x001fe20000011422 */
[----:B------:R-:W0:Y:S01]  /*43a0*/  LDCU UR7, c[0x0][0x3b0] ;  /* 0x00007600ff0777ac */ /* 0x000e220008000800 */
[----:B------:R-:W-:Y:S02]  /*43b0*/  SHF.R.S32.HI R45, RZ, 0x1f, R35 ;  /* 0x0000001fff2d7819 */ /* 0x000fe40000011423 */
[-C--:B------:R-:W-:Y:S02]  /*43c0*/  IADD3 R38, P0, PT, R34, R80.reuse, RZ ;  /* 0x0000005022267210 */ /* 0x080fe40007f1e0ff */
[-C--:B------:R-:W-:Y:S02]  /*43d0*/  IADD3 R44, P6, PT, R35, R80.reuse, RZ ;  /* 0x00000050232c7210 */ /* 0x080fe40007fde0ff */
[----:B------:R-:W-:Y:S02]  /*43e0*/  PRMT R207, RZ, 0x7610, R207 ;  /* 0x00007610ffcf7816 */ /* 0x000fe400000000cf */
[----:B------:R-:W-:Y:S01]  /*43f0*/  SHF.R.U64 R36, R79, 0x1a, RZ ;  /* 0x0000001a4f247819 */ /* 0x000fe200000012ff */
[--C-:B------:R-:W-:Y:S01]  /*4400*/  IMAD.X R39, R37, 0x1, R65.reuse, P0 ;  /* 0x0000000125277824 */ /* 0x100fe200000e0641 */
[----:B------:R-:W-:Y:S01]  /*4410*/  PRMT R210, RZ, 0x7610, R210 ;  /* 0x00007610ffd27816 */ /* 0x000fe200000000d2 */
[----:B------:R-:W-:Y:S01]  /*4420*/  IMAD.X R45, R45, 0x1, R65, P6 ;  /* 0x000000012d2d7824 */ /* 0x000fe200030e0641 */
[----:B------:R-:W-:Y:S01]  /*4430*/  SHF.R.U64 R46, R79, 0x1b, RZ ;  /* 0x0000001b4f2e7819 */ /* 0x000fe200000012ff */
[C---:B------:R-:W-:Y:S01]  /*4440*/  IMAD R37, R127.reuse, 0x25, RZ ;  /* 0x000000257f257824 */ /* 0x040fe200078e02ff */
[----:B------:R-:W-:Y:S01]  /*4450*/  PRMT R187, RZ, 0x7610, R187 ;  /* 0x00007610ffbb7816 */ /* 0x000fe200000000bb */
[----:B------:R0:W2:Y:S01]  /*4460*/  @P3 LDG.E.U8 R207, desc[UR26][R42.64] ;  /* 0x0000001a2acf3981 */ /* 0x0000a2000c1e1100 */
[----:B------:R-:W-:Y:S01]  /*4470*/  LOP3.LUT P0, RZ, R36, 0x1, RZ, 0xc0, !PT ;  /* 0x0000000124ff7812 */ /* 0x000fe2000780c0ff */
[----:B------:R-:W-:Y:S01]  /*4480*/  IMAD R36, R127, 0x24, RZ ;  /* 0x000000247f247824 */ /* 0x000fe200078e02ff */
[----:B------:R-:W-:Y:S01]  /*4490*/  LOP3.LUT P3, RZ, R46, 0x1, RZ, 0xc0, !PT ;  /* 0x000000012eff7812 */ /* 0x000fe2000786c0ff */
[----:B------:R-:W2:Y:S01]  /*44a0*/  @P5 LDG.E.U8 R210, desc[UR26][R44.64] ;  /* 0x0000001a2cd25981 */ /* 0x000ea2000c1e1100 */
[----:B------:R-:W-:-:S02]  /*44b0*/  IADD3 R48, P5, PT, R37, R80, RZ ;  /* 0x0000005025307210 */ /* 0x000fc40007fbe0ff */
[----:B-1----:R-:W-:Y:S01]  /*44c0*/  SHF.R.S32.HI R41, RZ, 0x1f, R36 ;  /* 0x0000001fff297819 */ /* 0x002fe20000011424 */
[----:B------:R1:W2:Y:S01]  /*44d0*/  @P4 LDG.E.U8 R187, desc[UR26][R38.64] ;  /* 0x0000001a26bb4981 */ /* 0x0002a2000c1e1100 */
[----:B0-----:R-:W-:Y:S02]  /*44e0*/  SHF.R.S32.HI R43, RZ, 0x1f, R37 ;  /* 0x0000001fff2b7819 */ /* 0x001fe40000011425 */
[----:B------:R-:W-:Y:S02]  /*44f0*/  IADD3 R40, P4, PT, R36, R80, RZ ;  /* 0x0000005024287210 */ /* 0x000fe40007f9e0ff */
[----:B------:R-:W-:Y:S01]  /*4500*/  SHF.R.U64 R42, R79, 0x18, RZ ;  /* 0x000000184f2a7819 */ /* 0x000fe200000012ff */
[--C-:B------:R-:W-:Y:S01]  /*4510*/  IMAD.X R49, R43, 0x1, R65.reuse, P5 ;  /* 0x000000012b317824 */ /* 0x100fe200028e0641 */
[----:B------:R-:W-:Y:S02]  /*4520*/  SHF.R.U64 R46, R79, 0x19, RZ ;  /* 0x000000194f2e7819 */ /* 0x000fe400000012ff */
[----:B------:R-:W-:Y:S01]  /*4530*/  PRMT R188, RZ, 0x7610, R188 ;  /* 0x00007610ffbc7816 */ /* 0x000fe200000000bc */
[C---:B-1----:R-:W-:Y:S01]  /*4540*/  IMAD R39, R127.reuse, 0x27, RZ ;  /* 0x000000277f277824 */ /* 0x042fe200078e02ff */
[----:B------:R-:W-:Y:S01]  /*4550*/  LOP3.LUT P5, RZ, R42, 0x1, RZ, 0xc0, !PT ;  /* 0x000000012aff7812 */ /* 0x000fe200078ac0ff */
[----:B------:R-:W-:Y:S01]  /*4560*/  IMAD R38, R127, 0x26, RZ ;  /* 0x000000267f267824 */ /* 0x000fe200078e02ff */
[----:B------:R-:W-:Y:S01]  /*4570*/  PRMT R194, RZ, 0x7610, R194 ;  /* 0x00007610ffc27816 */ /* 0x000fe200000000c2 */
[----:B------:R-:W-:Y:S01]  /*4580*/  IMAD.X R41, R41, 0x1, R65, P4 ;  /* 0x0000000129297824 */ /* 0x000fe200020e0641 */
[----:B------:R-:W-:Y:S01]  /*4590*/  LOP3.LUT P4, RZ, R46, 0x1, RZ, 0xc0, !PT ;  /* 0x000000012eff7812 */ /* 0x000fe2000788c0ff */
[----:B------:R-:W2:Y:S01]  /*45a0*/  @P0 LDG.E.U8 R188, desc[UR26][R48.64] ;  /* 0x0000001a30bc0981 */ /* 0x000ea2000c1e1100 */
[----:B------:R-:W-:-:S02]  /*45b0*/  SHF.R.S32.HI R45, RZ, 0x1f, R39 ;  /* 0x0000001fff2d7819 */ /* 0x000fc40000011427 */
[----:B------:R-:W-:Y:S01]  /*45c0*/  SHF.R.U64 R47, R79, 0x17, RZ ;  /* 0x000000174f2f7819 */ /* 0x000fe200000012ff */
[----:B------:R0:W2:Y:S01]  /*45d0*/  @P3 LDG.E.U8 R194, desc[UR26][R40.64] ;  /* 0x0000001a28c23981 */ /* 0x0000a2000c1e1100 */
[-C--:B------:R-:W-:Y:S02]  /*45e0*/  IADD3 R46, P6, PT, R39, R80.reuse, RZ ;  /* 0x00000050272e7210 */ /* 0x080fe40007fde0ff */
[----:B------:R-:W-:Y:S02]  /*45f0*/  SHF.R.S32.HI R43, RZ, 0x1f, R38 ;  /* 0x0000001fff2b7819 */ /* 0x000fe40000011426 */
[----:B------:R-:W-:Y:S02]  /*4600*/  IADD3 R42, P0, PT, R38, R80, RZ ;  /* 0x00000050262a7210 */ /* 0x000fe40007f1e0ff */
[----:B------:R-:W-:Y:S02]  /*4610*/  SHF.R.U64 R44, R79, 0x16, RZ ;  /* 0x000000164f2c7819 */ /* 0x000fe400000012ff */
[----:B------:R-:W-:Y:S01]  /*4620*/  LOP3.LUT P3, RZ, R47, 0x1, RZ, 0xc0, !PT ;  /* 0x000000012fff7812 */ /* 0x000fe2000786c0ff */
[--C-:B------:R-:W-:Y:S01]  /*4630*/  IMAD.X R47, R45, 0x1, R65.reuse, P6 ;  /* 0x000000012d2f7824 */ /* 0x100fe200030e0641 */
[----:B------:R-:W-:Y:S01]  /*4640*/  PRMT R154, RZ, 0x7610, R154 ;  /* 0x00007610ff9a7816 */ /* 0x000fe2000000009a */
[----:B0-----:R-:W-:Y:S01]  /*4650*/  IMAD R41, R127, 0x29, RZ ;  /* 0x000000297f297824 */ /* 0x001fe200078e02ff */
[----:B------:R-:W-:Y:S01]  /*4660*/  PRMT R152, RZ, 0x7610, R152 ;  /* 0x00007610ff987816 */ /* 0x000fe20000000098 */
[----:B------:R-:W-:Y:S01]  /*4670*/  IMAD.X R43, R43, 0x1, R65, P0 ;  /* 0x000000012b2b7824 */ /* 0x000fe200000e0641 */
[----:B------:R-:W-:Y:S01]  /*4680*/  LOP3.LUT P0, RZ, R44, 0x1, RZ, 0xc0, !PT ;  /* 0x000000012cff7812 */ /* 0x000fe2000780c0ff */
[----:B------:R-:W-:Y:S01]  /*4690*/  IMAD R40, R127, 0x28, RZ ;  /* 0x000000287f287824 */ /* 0x000fe200078e02ff */
[----:B------:R-:W2:Y:S01]  /*46a0*/  @P5 LDG.E.U8 R154, desc[UR26][R46.64] ;  /* 0x0000001a2e9a5981 */ /* 0x000ea2000c1e1100 */
[----:B------:R-:W-:-:S02]  /*46b0*/  SHF.R.S32.HI R49, RZ, 0x1f, R41 ;  /* 0x0000001fff317819 */ /* 0x000fc40000011429 */
[-C--:B------:R-:W-:Y:S01]  /*46c0*/  IADD3 R48, P5, PT, R41, R80.reuse, RZ ;  /* 0x0000005029307210 */ /* 0x080fe20007fbe0ff */
[----:B------:R0:W2:Y:S01]  /*46d0*/  @P4 LDG.E.U8 R152, desc[UR26][R42.64] ;  /* 0x0000001a2a984981 */ /* 0x0000a2000c1e1100 */
[----:B------:R-:W-:Y:S02]  /*46e0*/  SHF.R.S32.HI R45, RZ, 0x1f, R40 ;  /* 0x0000001fff2d7819 */ /* 0x000fe40000011428 */
[----:B------:R-:W-:Y:S02]  /*46f0*/  IADD3 R44, P4, PT, R40, R80, RZ ;  /* 0x00000050282c7210 */ /* 0x000fe40007f9e0ff */
[----:B------:R-:W-:Y:S01]  /*4700*/  SHF.R.U64 R50, R79, 0x14, RZ ;  /* 0x000000144f327819 */ /* 0x000fe200000012ff */
[----:B------:R-:W-:Y:S01]  /*4710*/  IMAD.X R49, R49, 0x1, R65, P5 ;  /* 0x0000000131317824 */ /* 0x000fe200028e0641 */
[----:B------:R-:W-:Y:S02]  /*4720*/  SHF.R.U64 R51, R79, 0x15, RZ ;  /* 0x000000154f337819 */ /* 0x000fe400000012ff */
[----:B------:R-:W-:Y:S01]  /*4730*/  PRMT R211, RZ, 0x7610, R211 ;  /* 0x00007610ffd37816 */ /* 0x000fe200000000d3 */
[C---:B0-----:R-:W-:Y:S01]  /*4740*/  IMAD R43, R127.reuse, 0x2b, RZ ;  /* 0x0000002b7f2b7824 */ /* 0x041fe200078e02ff */
[----:B------:R-:W-:Y:S01]  /*4750*/  LOP3.LUT P5, RZ, R50, 0x1, RZ, 0xc0, !PT ;  /* 0x0000000132ff7812 */ /* 0x000fe200078ac0ff */
[----:B------:R-:W-:Y:S01]  /*4760*/  IMAD R42, R127, 0x2a, RZ ;  /* 0x0000002a7f2a7824 */ /* 0x000fe200078e02ff */
[----:B------:R-:W-:Y:S01]  /*4770*/  PRMT R246, RZ, 0x7610, R246 ;  /* 0x00007610fff67816 */ /* 0x000fe200000000f6 */
[----:B------:R-:W-:Y:S01]  /*4780*/  IMAD.X R45, R45, 0x1, R65, P4 ;  /* 0x000000012d2d7824 */ /* 0x000fe200020e0641 */
[----:B------:R-:W-:Y:S01]  /*4790*/  LOP3.LUT P4, RZ, R51, 0x1, RZ, 0xc0, !PT ;  /* 0x0000000133ff7812 */ /* 0x000fe2000788c0ff */
[----:B------:R-:W2:Y:S01]  /*47a0*/  @P0 LDG.E.U8 R211, desc[UR26][R48.64] ;  /* 0x0000001a30d30981 */ /* 0x000ea2000c1e1100 */
[----:B------:R-:W-:-:S02]  /*47b0*/  SHF.R.S32.HI R51, RZ, 0x1f, R43 ;  /* 0x0000001fff337819 */ /* 0x000fc4000001142b */
[-C--:B------:R-:W-:Y:S01]  /*47c0*/  IADD3 R50, P6, PT, R43, R80.reuse, RZ ;  /* 0x000000502b327210 */ /* 0x080fe20007fde0ff */
[----:B------:R0:W2:Y:S01]  /*47d0*/  @P3 LDG.E.U8 R246, desc[UR26][R44.64] ;  /* 0x0000001a2cf63981 */ /* 0x0000a2000c1e1100 */
[----:B------:R-:W-:Y:S02]  /*47e0*/  SHF.R.S32.HI R47, RZ, 0x1f, R42 ;  /* 0x0000001fff2f7819 */ /* 0x000fe4000001142a */
[----:B------:R-:W-:Y:S01]  /*47f0*/  IADD3 R46, P0, PT, R42, R80, RZ ;  /* 0x000000502a2e7210 */ /* 0x000fe20007f1e0ff */
[--C-:B------:R-:W-:Y:S01]  /*4800*/  IMAD.X R51, R51, 0x1, R65.reuse, P6 ;  /* 0x0000000133337824 */ /* 0x100fe200030e0641 */
[----:B------:R-:W-:Y:S02]  /*4810*/  PRMT R220, RZ, 0x7610, R220 ;  /* 0x00007610ffdc7816 */ /* 0x000fe400000000dc */
[----:B------:R-:W-:Y:S01]  /*4820*/  SHF.R.U64 R53, R79, 0x13, RZ ;  /* 0x000000134f357819 */ /* 0x000fe200000012ff */
[----:B------:R-:W-:Y:S01]  /*4830*/  IMAD.X R47, R47, 0x1, R65, P0 ;  /* 0x000000012f2f7824 */ /* 0x000fe200000e0641 */
[----:B------:R-:W-:Y:S01]  /*4840*/  SHF.R.U64 R52, R79, 0x12, RZ ;  /* 0x000000124f347819 */ /* 0x000fe200000012ff */
[C---:B0-----:R-:W-:Y:S01]  /*4850*/  IMAD R45, R127.reuse, 0x2d, RZ ;  /* 0x0000002d7f2d7824 */ /* 0x041fe200078e02ff */
[----:B------:R-:W-:Y:S01]  /*4860*/  PRMT R185, RZ, 0x7610, R185 ;  /* 0x00007610ffb97816 */ /* 0x000fe200000000b9 */
[----:B------:R-:W-:Y:S01]  /*4870*/  IMAD R44, R127, 0x2c, RZ ;  /* 0x0000002c7f2c7824 */ /* 0x000fe200078e02ff */
[----:B------:R-:W-:Y:S01]  /*4880*/  LOP3.LUT P3, RZ, R53, 0x1, RZ, 0xc0, !PT ;  /* 0x0000000135ff7812 */ /* 0x000fe2000786c0ff */
[----:B------:R-:W2:Y:S01]  /*4890*/  @P5 LDG.E.U8 R220, desc[UR26][R50.64] ;  /* 0x0000001a32dc5981 */ /* 0x000ea2000c1e1100 */
[----:B------:R-:W-:-:S02]  /*48a0*/  LOP3.LUT P0, RZ, R52, 0x1, RZ, 0xc0, !PT ;  /* 0x0000000134ff7812 */ /* 0x000fc4000780c0ff */
[----:B------:R-:W-:Y:S01]  /*48b0*/  SHF.R.S32.HI R53, RZ, 0x1f, R45 ;  /* 0x0000001fff357819 */ /* 0x000fe2000001142d */
[----:B------:R0:W2:Y:S01]  /*48c0*/  @P4 LDG.E.U8 R185, desc[UR26][R46.64] ;  /* 0x0000001a2eb94981 */ /* 0x0000a2000c1e1100 */
[-C--:B------:R-:W-:Y:S02]  /*48d0*/  IADD3 R52, P5, PT, R45, R80.reuse, RZ ;  /* 0x000000502d347210 */ /* 0x080fe40007fbe0ff */
[----:B------:R-:W-:Y:S02]  /*48e0*/  SHF.R.S32.HI R49, RZ, 0x1f, R44 ;  /* 0x0000001fff317819 */ /* 0x000fe4000001142c */
[----:B------:R-:W-:Y:S02]  /*48f0*/  IADD3 R48, P4, PT, R44, R80, RZ ;  /* 0x000000502c307210 */ /* 0x000fe40007f9e0ff */
[----:B------:R-:W-:Y:S01]  /*4900*/  SHF.R.U64 R54, R79, 0x10, RZ ;  /* 0x000000104f367819 */ /* 0x000fe200000012ff */
[--C-:B------:R-:W-:Y:S01]  /*4910*/  IMAD.X R53, R53, 0x1, R65.reuse, P5 ;  /* 0x0000000135357824 */ /* 0x100fe200028e0641 */
[----:B------:R-:W-:Y:S01]  /*4920*/  SHF.R.U64 R55, R79, 0x11, RZ ;  /* 0x000000114f377819 */ /* 0x000fe200000012ff */
[----:B0-----:R-:W-:Y:S01]  /*4930*/  IMAD R47, R127, 0x2f, RZ ;  /* 0x0000002f7f2f7824 */ /* 0x001fe200078e02ff */
[----:B------:R-:W-:Y:S01]  /*4940*/  LOP3.LUT P5, RZ, R54, 0x1, RZ, 0xc0, !PT ;  /* 0x0000000136ff7812 */ /* 0x000fe200078ac0ff */
[----:B------:R-:W-:Y:S01]  /*4950*/  IMAD.X R49, R49, 0x1, R65, P4 ;  /* 0x0000000131317824 */ /* 0x000fe200020e0641 */
[----:B------:R-:W-:-:S02]  /*4960*/  PRMT R204, RZ, 0x7610, R204 ;  /* 0x00007610ffcc7816 */ /* 0x000fc400000000cc */
[----:B------:R-:W-:Y:S01]  /*4970*/  PRMT R190, RZ, 0x7610, R190 ;  /* 0x00007610ffbe7816 */ /* 0x000fe200000000be */
[----:B------:R-:W-:Y:S01]  /*4980*/  IMAD R46, R127, 0x2e, RZ ;  /* 0x0000002e7f2e7824 */ /* 0x000fe200078e02ff */
[----:B------:R-:W-:Y:S02]  /*4990*/  LOP3.LUT P4, RZ, R55, 0x1, RZ, 0xc0, !PT ;  /* 0x0000000137ff7812 */ /* 0x000fe4000788c0ff */
[----:B------:R-:W-:Y:S01]  /*49a0*/  SHF.R.S32.HI R55, RZ, 0x1f, R47 ;  /* 0x0000001fff377819 */ /* 0x000fe2000001142f */
[----:B------:R0:W2:Y:S01]  /*49b0*/  @P3 LDG.E.U8 R204, desc[UR26][R48.64] ;  /* 0x0000001a30cc3981 */ /* 0x0000a2000c1e1100 */
[----:B------:R-:W-:Y:S02]  /*49c0*/  SHF.R.U64 R57, R79, 0xf, RZ ;  /* 0x0000000f4f397819 */ /* 0x000fe400000012ff */
[----:B------:R-:W-:Y:S01]  /*49d0*/  IADD3 R56, P6, PT, R47, R80, RZ ;  /* 0x000000502f387210 */ /* 0x000fe20007fde0ff */
[----:B------:R1:W2:Y:S01]  /*49e0*/  @P0 LDG.E.U8 R190, desc[UR26][R52.64] ;  /* 0x0000001a34be0981 */ /* 0x0002a2000c1e1100 */
[----:B------:R-:W-:-:S02]  /*49f0*/  SHF.R.S32.HI R51, RZ, 0x1f, R46 ;  /* 0x0000001fff337819 */ /* 0x000fc4000001142e */
[----:B------:R-:W-:Y:S02]  /*4a00*/  IADD3 R50, P0, PT, R46, R80, RZ ;  /* 0x000000502e327210 */ /* 0x000fe40007f1e0ff */
[----:B------:R-:W-:Y:S01]  /*4a10*/  LOP3.LUT P3, RZ, R57, 0x1, RZ, 0xc0, !PT ;  /* 0x0000000139ff7812 */ /* 0x000fe2000786c0ff */
[--C-:B------:R-:W-:Y:S01]  /*4a20*/  IMAD.X R57, R55, 0x1, R65.reuse, P6 ;  /* 0x0000000137397824 */ /* 0x100fe200030e0641 */
[----:B------:R-:W-:Y:S01]  /*4a30*/  PRMT R158, RZ, 0x7610, R158 ;  /* 0x00007610ff9e7816 */ /* 0x000fe2000000009e */
[----:B0-----:R-:W-:Y:S01]  /*4a40*/  IMAD R49, R127, 0x31, RZ ;  /* 0x000000317f317824 */ /* 0x001fe200078e02ff */
[----:B------:R-:W-:Y:S01]  /*4a50*/  SHF.R.U64 R54, R79, 0xe, RZ ;  /* 0x0000000e4f367819 */ /* 0x000fe200000012ff */
[----:B------:R-:W-:Y:S01]  /*4a60*/  IMAD.X R51, R51, 0x1, R65, P0 ;  /* 0x0000000133337824 */ /* 0x000fe200000e0641 */
[----:B------:R-:W-:Y:S01]  /*4a70*/  PRMT R156, RZ, 0x7610, R156 ;  /* 0x00007610ff9c7816 */ /* 0x000fe2000000009c */
[----:B------:R-:W-:Y:S01]  /*4a80*/  IMAD R48, R127, 0x30, RZ ;  /* 0x000000307f307824 */ /* 0x000fe200078e02ff */
[----:B------:R-:W-:Y:S01]  /*4a90*/  LOP3.LUT P0, RZ, R54, 0x1, RZ, 0xc0, !PT ;  /* 0x0000000136ff7812 */ /* 0x000fe2000780c0ff */
[----:B------:R-:W2:Y:S01]  /*4aa0*/  @P5 LDG.E.U8 R158, desc[UR26][R56.64] ;  /* 0x0000001a389e5981 */ /* 0x000ea2000c1e1100 */
[----:B------:R-:W-:-:S02]  /*4ab0*/  SHF.R.S32.HI R55, RZ, 0x1f, R49 ;  /* 0x0000001fff377819 */ /* 0x000fc40000011431 */
[-C--:B------:R-:W-:Y:S01]  /*4ac0*/  IADD3 R54, P5, PT, R49, R80.reuse, RZ ;  /* 0x0000005031367210 */ /* 0x080fe20007fbe0ff */
[----:B------:R0:W2:Y:S01]  /*4ad0*/  @P4 LDG.E.U8 R156, desc[UR26][R50.64] ;  /* 0x0000001a329c4981 */ /* 0x0000a2000c1e1100 */
[----:B------:R-:W-:Y:S02]  /*4ae0*/  SHF.R.U64 R58, R79, 0xc, RZ ;  /* 0x0000000c4f3a7819 */ /* 0x000fe400000012ff */
[----:B-1----:R-:W-:Y:S01]  /*4af0*/  SHF.R.S32.HI R53, RZ, 0x1f, R48 ;  /* 0x0000001fff357819 */ /* 0x002fe20000011430 */
[----:B------:R-:W-:Y:S01]  /*4b00*/  IMAD.X R55, R55, 0x1, R65, P5 ;  /* 0x0000000137377824 */ /* 0x000fe200028e0641 */
[----:B------:R-:W-:Y:S02]  /*4b10*/  IADD3 R52, P4, PT, R48, R80, RZ ;  /* 0x0000005030347210 */ /* 0x000fe40007f9e0ff */
[----:B------:R-:W-:Y:S01]  /*4b20*/  LOP3.LUT P5, RZ, R58, 0x1, RZ, 0xc0, !PT ;  /* 0x000000013aff7812 */ /* 0x000fe200078ac0ff */
[C---:B0-----:R-:W-:Y:S01]  /*4b30*/  IMAD R51, R127.reuse, 0x33, RZ ;  /* 0x000000337f337824 */ /* 0x041fe200078e02ff */
[----:B------:R-:W-:Y:S01]  /*4b40*/  PRMT R197, RZ, 0x7610, R197 ;  /* 0x00007610ffc57816 */ /* 0x000fe200000000c5 */
[----:B------:R-:W-:Y:S01]  /*4b50*/  IMAD R50, R127, 0x32, RZ ;  /* 0x000000327f327824 */ /* 0x000fe200078e02ff */
[----:B------:R-:W-:Y:S01]  /*4b60*/  PRMT R244, RZ, 0x7610, R244 ;  /* 0x00007610fff47816 */ /* 0x000fe200000000f4 */
[----:B------:R-:W-:Y:S01]  /*4b70*/  IMAD.X R53, R53, 0x1, R65, P4 ;  /* 0x0000000135357824 */ /* 0x000fe200020e0641 */
[----:B------:R-:W-:-:S02]  /*4b80*/  SHF.R.S32.HI R61, RZ, 0x1f, R51 ;  /* 0x0000001fff3d7819 */ /* 0x000fc40000011433 */
[-C--:B------:R-:W-:Y:S01]  /*4b90*/  IADD3 R60, P6, PT, R51, R80.reuse, RZ ;  /* 0x00000050333c7210 */ /* 0x080fe20007fde0ff */
[----:B------:R-:W2:Y:S01]  /*4ba0*/  @P0 LDG.E.U8 R197, desc[UR26][R54.64] ;  /* 0x0000001a36c50981 */ /* 0x000ea2000c1e1100 */
[----:B------:R-:W-:Y:S02]  /*4bb0*/  SHF.R.U64 R59, R79, 0xd, RZ ;  /* 0x0000000d4f3b7819 */ /* 0x000fe400000012ff */
[----:B------:R-:W-:Y:S01]  /*4bc0*/  SHF.R.S32.HI R57, RZ, 0x1f, R50 ;  /* 0x0000001fff397819 */ /* 0x000fe20000011432 */
[----:B------:R0:W2:Y:S01]  /*4bd0*/  @P3 LDG.E.U8 R244, desc[UR26][R52.64] ;  /* 0x0000001a34f43981 */ /* 0x0000a2000c1e1100 */
[----:B------:R-:W-:Y:S01]  /*4be0*/  IADD3 R58, P0, PT, R50, R80, RZ ;  /* 0x00000050323a7210 */ /* 0x000fe20007f1e0ff */
[----:B------:R-:W-:Y:S01]  /*4bf0*/  IMAD.X R61, R61, 0x1, R65, P6 ;  /* 0x000000013d3d7824 */ /* 0x000fe200030e0641 */
[----:B------:R-:W-:Y:S02]  /*4c00*/  PRMT R222, RZ, 0x7610, R222 ;  /* 0x00007610ffde7816 */ /* 0x000fe400000000de */
[----:B------:R-:W-:-:S02]  /*4c10*/  SHF.R.U64 R56, R79, 0xa, RZ ;  /* 0x0000000a4f387819 */ /* 0x000fc400000012ff */
[----:B------:R-:W-:Y:S01]  /*4c20*/  LOP3.LUT P4, RZ, R59, 0x1, RZ, 0xc0, !PT ;  /* 0x000000013bff7812 */ /* 0x000fe2000788c0ff */
[----:B0-----:R-:W-:Y:S01]  /*4c30*/  IMAD R52, R127, 0x34, RZ ;  /* 0x000000347f347824 */ /* 0x001fe200078e02ff */
[----:B------:R-:W-:Y:S01]  /*4c40*/  SHF.R.U64 R62, R79, 0xb, RZ ;  /* 0x0000000b4f3e7819 */ /* 0x000fe200000012ff */
[----:B------:R-:W-:Y:S01]  /*4c50*/  IMAD.X R59, R57, 0x1, R65, P0 ;  /* 0x00000001393b7824 */ /* 0x000fe200000e0641 */
[----:B------:R-:W-:Y:S01]  /*4c60*/  LOP3.LUT P0, RZ, R56, 0x1, RZ, 0xc0, !PT ;  /* 0x0000000138ff7812 */ /* 0x000fe2000780c0ff */
[----:B------:R-:W2:Y:S01]  /*4c70*/  @P5 LDG.E.U8 R222, desc[UR26][R60.64] ;  /* 0x0000001a3cde5981 */ /* 0x000ea2000c1e1100 */
[----:B------:R-:W-:Y:S01]  /*4c80*/  SHF.R.S32.HI R55, RZ, 0x1f, R52 ;  /* 0x0000001fff377819 */ /* 0x000fe20000011434 */
[----:B------:R-:W-:Y:S01]  /*4c90*/  IMAD R53, R127, 0x35, RZ ;  /* 0x000000357f357824 */ /* 0x000fe200078e02ff */
[----:B------:R-:W-:Y:S02]  /*4ca0*/  IADD3 R56, P5, PT, R52, R80, RZ ;  /* 0x0000005034387210 */ /* 0x000fe40007fbe0ff */
[----:B------:R-:W-:-:S02]  /*4cb0*/  LOP3.LUT P3, RZ, R62, 0x1, RZ, 0xc0, !PT ;  /* 0x000000013eff7812 */ /* 0x000fc4000786c0ff */
[----:B------:R-:W-:Y:S01]  /*4cc0*/  PRMT R133, RZ, 0x7610, R133 ;  /* 0x00007610ff857816 */ /* 0x000fe20000000085 */
[----:B------:R-:W-:Y:S01]  /*4cd0*/  IMAD.X R57, R55, 0x1, R65, P5 ;  /* 0x0000000137397824 */ /* 0x000fe200028e0641 */
[----:B------:R-:W-:Y:S02]  /*4ce0*/  SHF.R.S32.HI R55, RZ, 0x1f, R53 ;  /* 0x0000001fff377819 */ /* 0x000fe40000011435 */
[----:B------:R-:W-:Y:S02]  /*4cf0*/  IADD3 R66, P6, PT, R53, R80, RZ ;  /* 0x0000005035427210 */ /* 0x000fe40007fde0ff */
[----:B------:R0:W2:Y:S01]  /*4d00*/  @P4 LDG.E.U8 R133, desc[UR26][R58.64] ;  /* 0x0000001a3a854981 */ /* 0x0000a2000c1e1100 */
[----:B------:R-:W-:Y:S02]  /*4d10*/  PRMT R206, RZ, 0x7610, R206 ;  /* 0x00007610ffce7816 */ /* 0x000fe400000000ce */
[----:B------:R-:W-:Y:S01]  /*4d20*/  PRMT R192, RZ, 0x7610, R192 ;  /* 0x00007610ffc07816 */ /* 0x000fe200000000c0 */
[----:B------:R-:W-:Y:S01]  /*4d30*/  IMAD.X R67, R55, 0x1, R65, P6 ;  /* 0x0000000137437824 */ /* 0x000fe200030e0641 */
[----:B------:R-:W-:Y:S01]  /*4d40*/  SHF.R.U64 R54, R79, 0x9, RZ ;  /* 0x000000094f367819 */ /* 0x000fe200000012ff */
[----:B------:R-:W-:Y:S01]  /*4d50*/  IMAD R55, R127, 0x37, RZ ;  /* 0x000000377f377824 */ /* 0x000fe200078e02ff */
[----:B------:R1:W2:Y:S01]  /*4d60*/  @P3 LDG.E.U8 R206, desc[UR26][R56.64] ;  /* 0x0000001a38ce3981 */ /* 0x0002a2000c1e1100 */
[----:B0-----:R-:W-:-:S03]  /*4d70*/  SHF.R.U64 R58, R79, 0x8, RZ ;  /* 0x000000084f3a7819 */ /* 0x001fc600000012ff */
[----:B------:R0:W2:Y:S01]  /*4d80*/  @P0 LDG.E.U8 R192, desc[UR26][R66.64] ;  /* 0x0000001a42c00981 */ /* 0x0000a2000c1e1100 */
[----:B------:R-:W-:Y:S02]  /*4d90*/  LOP3.LUT P4, RZ, R54, 0x1, RZ, 0xc0, !PT ;  /* 0x0000000136ff7812 */ /* 0x000fe4000788c0ff */
[----:B------:R-:W-:Y:S01]  /*4da0*/  LOP3.LUT P5, RZ, R58, 0x1, RZ, 0xc0, !PT ;  /* 0x000000013aff7812 */ /* 0x000fe200078ac0ff */
[----:B------:R-:W-:Y:S01]  /*4db0*/  IMAD R54, R127, 0x36, RZ ;  /* 0x000000367f367824 */ /* 0x000fe200078e02ff */
[-C--:B------:R-:W-:Y:S02]  /*4dc0*/  IADD3 R60, P0, PT, R55, R80.reuse, RZ ;  /* 0x00000050373c7210 */ /* 0x080fe40007f1e0ff */
[----:B-1----:R-:W-:Y:S02]  /*4dd0*/  SHF.R.S32.HI R57, RZ, 0x1f, R55 ;  /* 0x0000001fff397819 */ /* 0x002fe40000011437 */
[----:B------:R-:W-:Y:S01]  /*4de0*/  PRMT R162, RZ, 0x7610, R162 ;  /* 0x00007610ffa27816 */ /* 0x000fe200000000a2 */
[----:B------:R-:W-:Y:S01]  /*4df0*/  IMAD R56, R127, 0x38, RZ ;  /* 0x000000387f387824 */ /* 0x000fe200078e02ff */
[----:B------:R-:W-:Y:S01]  /*4e00*/  SHF.R.S32.HI R59, RZ, 0x1f, R54 ;  /* 0x0000001fff3b7819 */ /* 0x000fe20000011436 */
[----:B------:R-:W-:Y:S01]  /*4e10*/  IMAD.X R61, R57, 0x1, R65, P0 ;  /* 0x00000001393d7824 */ /* 0x000fe200000e0641 */
[----:B------:R-:W-:-:S02]  /*4e20*/  IADD3 R62, P3, PT, R54, R80, RZ ;  /* 0x00000050363e7210 */ /* 0x000fc40007f7e0ff */
[----:B------:R-:W-:Y:S02]  /*4e30*/  PRMT R160, RZ, 0x7610, R160 ;  /* 0x00007610ffa07816 */ /* 0x000fe400000000a0 */
[----:B------:R-:W2:Y:S01]  /*4e40*/  @P5 LDG.E.U8 R162, desc[UR26][R60.64] ;  /* 0x0000001a3ca25981 */ /* 0x000ea2000c1e1100 */
[--C-:B------:R-:W-:Y:S01]  /*4e50*/  IMAD.X R63, R59, 0x1, R65.reuse, P3 ;  /* 0x000000013b3f7824 */ /* 0x100fe200018e0641 */
[----:B------:R-:W-:Y:S01]  /*4e60*/  SHF.R.S32.HI R59, RZ, 0x1f, R56 ;  /* 0x0000001fff3b7819 */ /* 0x000fe20000011438 */
[----:B------:R-:W-:Y:S01]  /*4e70*/  IMAD R57, R127, 0x39, RZ ;  /* 0x000000397f397824 */ /* 0x000fe200078e02ff */
[-C--:B0-----:R-:W-:Y:S02]  /*4e80*/  IADD3 R66, P5, PT, R56, R80.reuse, RZ ;  /* 0x0000005038427210 */ /* 0x081fe40007fbe0ff */
[----:B------:R-:W-:Y:S01]  /*4e90*/  SHF.R.U64 R58, R79, 0x7, RZ ;  /* 0x000000074f3a7819 */ /* 0x000fe200000012ff */
[----:B------:R0:W2:Y:S01]  /*4ea0*/  @P4 LDG.E.U8 R160, desc[UR26][R62.64] ;  /* 0x0000001a3ea04981 */ /* 0x0000a2000c1e1100 */
[----:B------:R-:W-:Y:S01]  /*4eb0*/  IADD3 RZ, P4, PT, R57, R80, RZ ;  /* 0x0000005039ff7210 */ /* 0x000fe20007f9e0ff */
[----:B------:R-:W-:Y:S01]  /*4ec0*/  IMAD.X R67, R59, 0x1, R65, P5 ;  /* 0x000000013b437824 */ /* 0x000fe200028e0641 */
[----:B------:R-:W-:-:S02]  /*4ed0*/  LOP3.LUT P3, RZ, R58, 0x1, RZ, 0xc0, !PT ;  /* 0x000000013aff7812 */ /* 0x000fc4000786c0ff */
[----:B------:R-:W-:Y:S02]  /*4ee0*/  SHF.R.S32.HI R59, RZ, 0x1f, R57 ;  /* 0x0000001fff3b7819 */ /* 0x000fe40000011439 */
[----:B0-----:R-:W-:-:S03]  /*4ef0*/  SHF.R.U64 R62, R79, 0x6, RZ ;  /* 0x000000064f3e7819 */ /* 0x001fc600000012ff */
[----:B------:R-:W-:Y:S01]  /*4f00*/  IMAD.X R65, R59, 0x1, R65, P4 ;  /* 0x000000013b417824 */ /* 0x000fe200020e0641 */
[----:B------:R-:W-:Y:S02]  /*4f10*/  LOP3.LUT P5, RZ, R62, 0x1, RZ, 0xc0, !PT ;  /* 0x000000013eff7812 */ /* 0x000fe400078ac0ff */
[----:B------:R-:W-:Y:S02]  /*4f20*/  PRMT R238, RZ, 0x7610, R238 ;  /* 0x00007610ffee7816 */ /* 0x000fe400000000ee */
[----:B------:R-:W-:Y:S01]  /*4f30*/  IADD3 R148, P4, PT, R130, UR20, RZ ;  /* 0x0000001482947c10 */ /* 0x000fe2000ff9e0ff */
[----:B------:R-:W-:Y:S01]  /*4f40*/  VIADD R58, R68, 0x3f ;  /* 0x0000003f443a7836 */ /* 0x000fe20000000000 */
[----:B------:R-:W-:Y:S01]  /*4f50*/  SHF.R.U64 R62, R79, 0x5, RZ ;  /* 0x000000054f3e7819 */ /* 0x000fe200000012ff */
[----:B------:R-:W-:Y:S01]  /*4f60*/  IMAD R60, R127, 0x3a, RZ ;  /* 0x0000003a7f3c7824 */ /* 0x000fe200078e02ff */
[----:B------:R-:W-:Y:S01]  /*4f70*/  PRMT R193, RZ, 0x7610, R193 ;  /* 0x00007610ffc17816 */ /* 0x000fe200000000c1 */
[----:B------:R-:W-:Y:S01]  /*4f80*/  IMAD.IADD R64, R57, 0x1, R148 ;  /* 0x0000000139407824 */ /* 0x000fe200078e0294 */
[----:B------:R0:W2:Y:S01]  /*4f90*/  @P3 LDG.E.U8 R238, desc[UR26][R66.64] ;  /* 0x0000001a42ee3981 */ /* 0x0000a2000c1e1100 */
[----:B------:R-:W-:-:S02]  /*4fa0*/  LOP3.LUT P3, RZ, R62, 0x1, RZ, 0xc0, !PT ;  /* 0x000000013eff7812 */ /* 0x000fc4000786c0ff */
[----:B------:R-:W-:Y:S01]  /*4fb0*/  SHF.R.U64 R63, R79, 0x3, RZ ;  /* 0x000000034f3f7819 */ /* 0x000fe200000012ff */
[----:B------:R-:W-:Y:S01]  /*4fc0*/  IMAD R61, R127, 0x3c, RZ ;  /* 0x0000003c7f3d7824 */ /* 0x000fe200078e02ff */
[----:B------:R-:W-:Y:S01]  /*4fd0*/  ISETP.GT.AND P0, PT, R58, 0x3f, PT ;  /* 0x0000003f3a00780c */ /* 0x000fe20003f04270 */
[----:B------:R-:W2:Y:S01]  /*4fe0*/  @P5 LDG.E.U8 R193, desc[UR26][R64.64] ;  /* 0x0000001a40c15981 */ /* 0x000ea2000c1e1100 */
[----:B------:R-:W-:Y:S02]  /*4ff0*/  IADD3.X R143, PT, PT, R150, UR21, RZ, P4, !PT ;  /* 0x00000015968f7c10 */ /* 0x000fe4000a7fe4ff */
[----:B------:R-:W-:Y:S02]  /*5000*/  SHF.R.S32.HI R62, RZ, 0x1f, R60 ;  /* 0x0000001fff3e7819 */ /* 0x000fe4000001143c */
[----:B0-----:R-:W-:Y:S02]  /*5010*/  IADD3 R66, P4, PT, R60, R148, RZ ;  /* 0x000000943c427210 */ /* 0x001fe40007f9e0ff */
[----:B------:R-:W-:-:S02]  /*5020*/  LOP3.LUT P5, RZ, R63, 0x1, RZ, 0xc0, !PT ;  /* 0x000000013fff7812 */ /* 0x000fc400078ac0ff */
[----:B------:R-:W-:Y:S01]  /*5030*/  ISETP.LT.AND P0, PT, R27, R68, P0 ;  /* 0x000000441b00720c */ /* 0x000fe20000701270 */
[----:B------:R-:W-:Y:S01]  /*5040*/  IMAD.X R67, R62, 0x1, R143, P4 ;  /* 0x000000013e437824 */ /* 0x000fe200020e068f */
[----:B------:R-:W-:Y:S02]  /*5050*/  PRMT R183, RZ, 0x7610, R183 ;  /* 0x00007610ffb77816 */ /* 0x000fe400000000b7 */
[----:B------:R-:W-:Y:S02]  /*5060*/  SHF.R.S32.HI R63, RZ, 0x1f, R61 ;  /* 0x0000001fff3f7819 */ /* 0x000fe4000001143d */
[----:B------:R-:W-:Y:S02]  /*5070*/  SHF.R.U64 R69, R79, 0x2, RZ ;  /* 0x000000024f457819 */ /* 0x000fe400000012ff */
[----:B------:R-:W-:Y:S01]  /*5080*/  IADD3 R68, P6, PT, R61, R148, RZ ;  /* 0x000000943d447210 */ /* 0x000fe20007fde0ff */
[----:B------:R-:W-:Y:S01]  /*5090*/  IMAD R76, R76, UR4, RZ ;  /* 0x000000044c4c7c24 */ /* 0x000fe2000f8e02ff */
[----:B------:R-:W-:Y:S01]  /*50a0*/  LOP3.LUT P4, RZ, R69, 0x1, RZ, 0xc0, !PT ;  /* 0x0000000145ff7812 */ /* 0x000fe2000788c0ff */
[----:B------:R0:W2:Y:S01]  /*50b0*/  @P3 LDG.E.U8 R183, desc[UR26][R66.64] ;  /* 0x0000001a42b73981 */ /* 0x0000a2000c1e1100 */
[----:B------:R-:W-:Y:S01]  /*50c0*/  PRMT R208, RZ, 0x7610, R208 ;  /* 0x00007610ffd07816 */ /* 0x000fe200000000d0 */
[----:B------:R-:W-:-:S02]  /*50d0*/  IMAD.X R69, R63, 0x1, R143, P6 ;  /* 0x000000013f457824 */ /* 0x000fc400030e068f */
[----:B------:R-:W-:Y:S02]  /*50e0*/  IMAD R74, R74, UR4, RZ ;  /* 0x000000044a4a7c24 */ /* 0x000fe4000f8e02ff */
[----:B------:R-:W-:Y:S01]  /*50f0*/  IMAD R73, R73, UR4, RZ ;  /* 0x0000000449497c24 */ /* 0x000fe2000f8e02ff */
[----:B------:R1:W2:Y:S01]  /*5100*/  @P5 LDG.E.U8 R208, desc[UR26][R68.64] ;  /* 0x0000001a44d05981 */ /* 0x0002a2000c1e1100 */
[-C--:B0-----:R-:W-:Y:S01]  /*5110*/  IADD3 R66, P6, PT, R76, R136.reuse, RZ ;  /* 0x000000884c427210 */ /* 0x081fe20007fde0ff */
[----:B------:R-:W-:Y:S01]  /*5120*/  IMAD R72, R72, UR7, RZ ;  /* 0x0000000748487c24 */ /* 0x000fe2000f8e02ff */
[-C--:B------:R-:W-:Y:S01]  /*5130*/  IADD3 R64, P5, PT, R74, R136.reuse, RZ ;  /* 0x000000884a407210 */ /* 0x080fe20007fbe0ff */
[----:B------:R-:W0:Y:S01]  /*5140*/  LDCU UR7, c[0x0][0x3b0] ;  /* 0x00007600ff0777ac */ /* 0x000e220008000800 */
[----:B------:R-:W-:Y:S02]  /*5150*/  LEA.HI.X.SX32 R67, R76, R141, 0x1, P6 ;  /* 0x0000008d4c437211 */ /* 0x000fe400030f0eff */
[----:B-1----:R-:W-:-:S02]  /*5160*/  IADD3 R68, P6, PT, R73, R136, RZ ;  /* 0x0000008849447210 */ /* 0x002fc40007fde0ff */
[-C--:B------:R-:W-:Y:S01]  /*5170*/  LEA.HI.X.SX32 R65, R74, R141.reuse, 0x1, P5 ;  /* 0x0000008d4a417211 */ /* 0x080fe200028f0eff */
[----:B------:R-:W-:Y:S01]  /*5180*/  IMAD R74, R70, UR8, RZ ;  /* 0x00000008464a7c24 */ /* 0x000fe2000f8e02ff */
[-C--:B------:R-:W-:Y:S01]  /*5190*/  LEA.HI.X.SX32 R69, R73, R141.reuse, 0x1, P6 ;  /* 0x0000008d49457211 */ /* 0x080fe200030f0eff */
[----:B------:R-:W-:Y:S01]  /*51a0*/  IMAD R76, R71, UR9, RZ ;  /* 0x00000009474c7c24 */ /* 0x000fe2000f8e02ff */
[-C--:B------:R-:W-:Y:S01]  /*51b0*/  IADD3 R70, P6, PT, R72, R136.reuse, RZ ;  /* 0x0000008848467210 */ /* 0x080fe20007fde0ff */
[----:B------:R-:W-:Y:S01]  /*51c0*/  IMAD R82, R78, UR4, RZ ;  /* 0x000000044e527c24 */ /* 0x000fe2000f8e02ff */
[C---:B------:R-:W-:Y:S01]  /*51d0*/  SHF.R.U64 R80, R79.reuse, 0x4, RZ ;  /* 0x000000044f507819 */ /* 0x040fe200000012ff */
[----:B------:R-:W1:Y:S01]  /*51e0*/  LDCU UR8, c[0x0][0x3b0] ;  /* 0x00007600ff0877ac */ /* 0x000e620008000800 */
[----:B------:R-:W-:Y:S02]  /*51f0*/  LEA.HI.X.SX32 R71, R72, R141, 0x1, P6 ;  /* 0x0000008d48477211 */ /* 0x000fe400030f0eff */
[----:B------:R-:W-:Y:S01]  /*5200*/  SHF.R.U64 R79, R79, 0x1, RZ ;  /* 0x000000014f4f7819 */ /* 0x000fe200000012ff */
[----:B------:R-:W1:Y:S01]  /*5210*/  LDCU UR9, c[0x0][0x3b0] ;  /* 0x00007600ff0977ac */ /* 0x000e620008000800 */
[----:B------:R-:W-:-:S02]  /*5220*/  IADD3 R72, P6, PT, R74, R136, RZ ;  /* 0x000000884a487210 */ /* 0x000fc40007fde0ff */
[----:B------:R-:W-:Y:S01]  /*5230*/  LOP3.LUT P5, RZ, R79, 0x1, RZ, 0xc0, !PT ;  /* 0x000000014fff7812 */ /* 0x000fe200078ac0ff */
[----:B-----5:R-:W-:Y:S01]  /*5240*/  IMAD R79, R75, UR11, RZ ;  /* 0x0000000b4b4f7c24 */ /* 0x020fe2000f8e02ff */
[-C--:B------:R-:W-:Y:S01]  /*5250*/  LEA.HI.X.SX32 R73, R74, R141.reuse, 0x1, P6 ;  /* 0x0000008d4a497211 */ /* 0x080fe200030f0eff */
[----:B------:R-:W-:Y:S01]  /*5260*/  IMAD R86, R81, UR4, RZ ;  /* 0x0000000451567c24 */ /* 0x000fe2000f8e02ff */
[-C--:B------:R-:W-:Y:S01]  /*5270*/  IADD3 R74, P6, PT, R76, R136.reuse, RZ ;  /* 0x000000884c4a7210 */ /* 0x080fe20007fde0ff */
[----:B------:R-:W-:Y:S01]  /*5280*/  IMAD R88, R83, UR4, RZ ;  /* 0x0000000453587c24 */ /* 0x000fe2000f8e02ff */
[----:B------:R-:W-:Y:S01]  /*5290*/  LOP3.LUT P3, RZ, R80, 0x1, RZ, 0xc0, !PT ;  /* 0x0000000150ff7812 */ /* 0x000fe2000786c0ff */
[----:B0-----:R-:W-:Y:S01]  /*52a0*/  IMAD R80, R77, UR7, RZ ;  /* 0x000000074d507c24 */ /* 0x001fe2000f8e02ff */
[-C--:B------:R-:W-:Y:S01]  /*52b0*/  LEA.HI.X.SX32 R75, R76, R141.reuse, 0x1, P6 ;  /* 0x0000008d4c4b7211 */ /* 0x080fe200030f0eff */
[----:B------:R-:W0:Y:S01]  /*52c0*/  LDCU UR7, c[0x0][0x3b0] ;  /* 0x00007600ff0777ac */ /* 0x000e220008000800 */
[C---:B------:R-:W-:Y:S01]  /*52d0*/  IADD3 R76, P6, PT, R79.reuse, R136, RZ ;  /* 0x000000884f4c7210 */ /* 0x040fe20007fde0ff */
[----:B------:R-:W5:Y:S03]  /*52e0*/  LDCU UR11, c[0x0][0x3b0] ;  /* 0x00007600ff0b77ac */ /* 0x000f660008000800 */
[----:B------:R-:W-:-:S02]  /*52f0*/  LEA.HI.X.SX32 R77, R79, R141, 0x1, P6 ;  /* 0x0000008d4f4d7211 */ /* 0x000fc400030f0eff */
[----:B------:R-:W-:-:S04]  /*5300*/  IADD3 R78, P6, PT, R80, R136, RZ ;  /* 0x00000088504e7210 */ /* 0x000fc80007fde0ff */
[----:B------:R-:W-:Y:S02]  /*5310*/  LEA.HI.X.SX32 R79, R80, R141, 0x1, P6 ;  /* 0x0000008d504f7211 */ /* 0x000fe400030f0eff */
[----:B------:R-:W-:-:S04]  /*5320*/  IADD3 R80, P6, PT, R82, R136, RZ ;  /* 0x0000008852507210 */ /* 0x000fc80007fde0ff */
[-C--:B------:R-:W-:Y:S02]  /*5330*/  LEA.HI.X.SX32 R81, R82, R141.reuse, 0x1, P6 ;  /* 0x0000008d52517211 */ /* 0x080fe400030f0eff */
[-C--:B------:R-:W-:Y:S01]  /*5340*/  IADD3 R82, P6, PT, R86, R136.reuse, RZ ;  /* 0x0000008856527210 */ /* 0x080fe20007fde0ff */
[----:B0-----:R-:W-:Y:S01]  /*5350*/  IMAD R89, R84, UR7, RZ ;  /* 0x0000000754597c24 */ /* 0x001fe2000f8e02ff */
[----:B------:R-:W0:Y:S02]  /*5360*/  LDCU UR7, c[0x0][0x3b0] ;  /* 0x00007600ff0777ac */ /* 0x000e240008000800 */
[-C--:B------:R-:W-:Y:S02]  /*5370*/  LEA.HI.X.SX32 R83, R86, R141.reuse, 0x1, P6 ;  /* 0x0000008d56537211 */ /* 0x080fe400030f0eff */
[C---:B------:R-:W-:Y:S01]  /*5380*/  IADD3 R84, P6, PT, R88.reuse, R136, RZ ;  /* 0x0000008858547210 */ /* 0x040fe20007fde0ff */
[----:B-1----:R-:W-:Y:S01]  /*5390*/  IMAD R90, R85, UR8, RZ ;  /* 0x00000008555a7c24 */ /* 0x002fe2000f8e02ff */
[----:B------:R-:W1:Y:S02]  /*53a0*/  LDCU UR8, c[0x0][0x3b0] ;  /* 0x00007600ff0877ac */ /* 0x000e640008000800 */
[----:B------:R-:W-:-:S02]  /*53b0*/  LEA.HI.X.SX32 R85, R88, R141, 0x1, P6 ;  /* 0x0000008d58557211 */ /* 0x000fc400030f0eff */
[-C--:B------:R-:W-:Y:S01]  /*53c0*/  IADD3 R86, P6, PT, R89, R136.reuse, RZ ;  /* 0x0000008859567210 */ /* 0x080fe20007fde0ff */
[----:B------:R-:W-:Y:S01]  /*53d0*/  IMAD R92, R87, UR9, RZ ;  /* 0x00000009575c7c24 */ /* 0x000fe2000f8e02ff */
[----:B------:R-:W1:Y:S02]  /*53e0*/  LDCU UR9, c[0x0][0x3b0] ;  /* 0x00007600ff0977ac */ /* 0x000e640008000800 */
[-C--:B------:R-:W-:Y:S02]  /*53f0*/  LEA.HI.X.SX32 R87, R89, R141.reuse, 0x1, P6 ;  /* 0x0000008d59577211 */ /* 0x080fe400030f0eff */
[C---:B------:R-:W-:Y:S01]  /*5400*/  IADD3 R88, P6, PT, R90.reuse, R136, RZ ;  /* 0x000000885a587210 */ /* 0x040fe20007fde0ff */
[----:B-----5:R-:W-:Y:S01]  /*5410*/  IMAD R95, R91, UR11, RZ ;  /* 0x0000000b5b5f7c24 */ /* 0x020fe2000f8e02ff */
[----:B------:R-:W5:Y:S02]  /*5420*/  LDCU UR11, c[0x0][0x3b0] ;  /* 0x00007600ff0b77ac */ /* 0x000f640008000800 */
[----:B------:R-:W-:-:S02]  /*5430*/  LEA.HI.X.SX32 R89, R90, R141, 0x1, P6 ;  /* 0x0000008d5a597211 */ /* 0x000fc400030f0eff */
[CC--:B------:R-:W-:Y:S01]  /*5440*/  IADD3 R90, P6, PT, R92.reuse, R136.reuse, RZ ;  /* 0x000000885c5a7210 */ /* 0x0c0fe20007fde0ff */
[----:B0-----:R-:W-:Y:S01]  /*5450*/  IMAD R96, R93, UR7, RZ ;  /* 0x000000075d607c24 */ /* 0x001fe2000f8e02ff */
[----:B------:R-:W0:Y:S02]  /*5460*/  LDCU UR7, c[0x0][0x3b0] ;  /* 0x00007600ff0777ac */ /* 0x000e240008000800 */
[----:B------:R-:W-:Y:S02]  /*5470*/  LEA.HI.X.SX32 R91, R92, R141, 0x1, P6 ;  /* 0x0000008d5c5b7211 */ /* 0x000fe400030f0eff */
[----:B------:R-:W-:Y:S01]  /*5480*/  IADD3 R92, P6, PT, R95, R136, RZ ;  /* 0x000000885f5c7210 */ /* 0x000fe20007fde0ff */
[----:B------:R-:W-:-:S03]  /*5490*/  IMAD R98, R94, UR4, RZ ;  /* 0x000000045e627c24 */ /* 0x000fc6000f8e02ff */
[----:B------:R-:W-:Y:S02]  /*54a0*/  LEA.HI.X.SX32 R93, R95, R141, 0x1, P6 ;  /* 0x0000008d5f5d7211 */ /* 0x000fe400030f0eff */
[----:B------:R-:W-:Y:S01]  /*54b0*/  IADD3 R94, P6, PT, R96, R136, RZ ;  /* 0x00000088605e7210 */ /* 0x000fe20007fde0ff */
[----:B------:R-:W-:-:S03]  /*54c0*/  IMAD R101, R97, UR4, RZ ;  /* 0x0000000461657c24 */ /* 0x000fc6000f8e02ff */
[----:B------:R-:W-:Y:S02]  /*54d0*/  LEA.HI.X.SX32 R95, R96, R141, 0x1, P6 ;  /* 0x0000008d605f7211 */ /* 0x000fe400030f0eff */
[----:B------:R-:W-:Y:S01]  /*54e0*/  IADD3 R96, P6, PT, R98, R136, RZ ;  /* 0x0000008862607210 */ /* 0x000fe20007fde0ff */
[----:B------:R-:W-:-:S03]  /*54f0*/  IMAD R102, R99, UR4, RZ ;  /* 0x0000000463667c24 */ /* 0x000fc6000f8e02ff */
[-C--:B------:R-:W-:Y:S02]  /*5500*/  LEA.HI.X.SX32 R97, R98, R141.reuse, 0x1, P6 ;  /* 0x0000008d62617211 */ /* 0x080fe400030f0eff */
[CC--:B------:R-:W-:Y:S01]  /*5510*/  IADD3 R98, P6, PT, R101.reuse, R136.reuse, RZ ;  /* 0x0000008865627210 */ /* 0x0c0fe20007fde0ff */
[----:B0-----:R-:W-:Y:S01]  /*5520*/  IMAD R105, R100, UR7, RZ ;  /* 0x0000000764697c24 */ /* 0x001fe2000f8e02ff */
[----:B------:R-:W0:Y:S02]  /*5530*/  LDCU UR7, c[0x0][0x3b0] ;  /* 0x00007600ff0777ac */ /* 0x000e240008000800 */
[-C--:B------:R-:W-:Y:S02]  /*5540*/  LEA.HI.X.SX32 R99, R101, R141.reuse, 0x1, P6 ;  /* 0x0000008d65637211 */ /* 0x080fe400030f0eff */
[-C--:B------:R-:W-:Y:S01]  /*5550*/  IADD3 R100, P6, PT, R102, R136.reuse, RZ ;  /* 0x0000008866647210 */ /* 0x080fe20007fde0ff */
[----:B-1----:R-:W-:Y:S01]  /*5560*/  IMAD R106, R103, UR8, RZ ;  /* 0x00000008676a7c24 */ /* 0x002fe2000f8e02ff */
[----:B------:R-:W-:Y:S01]  /*5570*/  PRMT R179, RZ, 0x7610, R179 ;  /* 0x00007610ffb37816 */ /* 0x000fe200000000b3 */
[----:B------:R-:W-:Y:S01]  /*5580*/  IMAD R109, R104, UR9, RZ ;  /* 0x00000009686d7c24 */ /* 0x000fe2000f8e02ff */
[-C--:B------:R-:W-:Y:S01]  /*5590*/  LEA.HI.X.SX32 R101, R102, R141.reuse, 0x1, P6 ;  /* 0x0000008d66657211 */ /* 0x080fe200030f0eff */
[----:B-----5:R-:W-:Y:S01]  /*55a0*/  IMAD R111, R107, UR11, RZ ;  /* 0x0000000b6b6f7c24 */ /* 0x020fe2000f8e02ff */
[----:B------:R-:W-:Y:S01]  /*55b0*/  IADD3 R102, P6, PT, R105, R136, RZ ;  /* 0x0000008869667210 */ /* 0x000fe20007fde0ff */
[----:B------:R-:W-:Y:S01]  /*55c0*/  IMAD R116, R114, UR4, RZ ;  /* 0x0000000472747c24 */ /* 0x000fe2000f8e02ff */
[----:B------:R-:W-:Y:S01]  /*55d0*/  PRMT R250, RZ, 0x7610, R250 ;  /* 0x00007610fffa7816 */ /* 0x000fe200000000fa */
[----:B------:R-:W-:Y:S01]  /*55e0*/  IMAD R120, R115, UR4, RZ ;  /* 0x0000000473787c24 */ /* 0x000fe2000f8e02ff */
[----:B------:R-:W-:-:S02]  /*55f0*/  LEA.HI.X.SX32 R103, R105, R141, 0x1, P6 ;  /* 0x0000008d69677211 */ /* 0x000fc400030f0eff */
[----:B------:R-:W-:Y:S01]  /*5600*/  PRMT R181, RZ, 0x7610, R181 ;  /* 0x00007610ffb57816 */ /* 0x000fe200000000b5 */
[----:B------:R-:W-:Y:S01]  /*5610*/  IMAD R117, R127, 0x3d, RZ ;  /* 0x0000003d7f757824 */ /* 0x000fe200078e02ff */
[-C--:B------:R-:W-:Y:S01]  /*5620*/  IADD3 R104, P6, PT, R106, R136.reuse, RZ ;  /* 0x000000886a687210 */ /* 0x080fe20007fde0ff */
[----:B0-----:R-:W-:Y:S01]  /*5630*/  IMAD R113, R108, UR7, RZ ;  /* 0x000000076c717c24 */ /* 0x001fe2000f8e02ff */
[----:B------:R-:W0:Y:S02]  /*5640*/  LDCU UR7, c[0x0][0x3b0] ;  /* 0x00007600ff0777ac */ /* 0x000e240008000800 */
[-C--:B------:R-:W-:Y:S02]  /*5650*/  LEA.HI.X.SX32 R105, R106, R141.reuse, 0x1, P6 ;  /* 0x0000008d6a697211 */ /* 0x080fe400030f0eff */
[CC--:B------:R-:W-:Y:S01]  /*5660*/  IADD3 R106, P6, PT, R109.reuse, R136.reuse, RZ ;  /* 0x000000886d6a7210 */ /* 0x0c0fe20007fde0ff */
[----:B------:R-:W1:Y:S03]  /*5670*/  LDCU UR8, c[0x0][0x3b0] ;  /* 0x00007600ff0877ac */ /* 0x000e660008000800 */
[----:B------:R-:W-:Y:S01]  /*5680*/  LEA.HI.X.SX32 R107, R109, R141, 0x1, P6 ;  /* 0x0000008d6d6b7211 */ /* 0x000fe200030f0eff */
[----:B------:R-:W5:Y:S01]  /*5690*/  LDCU UR9, c[0x0][0x3b0] ;  /* 0x00007600ff0977ac */ /* 0x000f620008000800 */
[----:B------:R-:W-:Y:S01]  /*56a0*/  IADD3 R108, P6, PT, R111, R136, RZ ;  /* 0x000000886f6c7210 */ /* 0x000fe20007fde0ff */
[----:B------:R-:W-:-:S03]  /*56b0*/  IMAD R109, R127, 0x3b, RZ ;  /* 0x0000003b7f6d7824 */ /* 0x000fc600078e02ff */
[-C--:B------:R-:W-:Y:S02]  /*56c0*/  LEA.HI.X.SX32 R111, R111, R141.reuse, 0x1, P6 ;  /* 0x0000008d6f6f7211 */ /* 0x080fe400030f0eff */
[C---:B------:R-:W-:Y:S02]  /*56d0*/  IADD3 R110, P6, PT, R113.reuse, R136, RZ ;  /* 0x00000088716e7210 */ /* 0x040fe40007fde0ff */
[----:B------:R-:W-:Y:S02]  /*56e0*/  SHF.R.S32.HI R112, RZ, 0x1f, R109 ;  /* 0x0000001fff707819 */ /* 0x000fe4000001146d */
[----:B------:R-:W-:Y:S02]  /*56f0*/  LEA.HI.X.SX32 R113, R113, R141, 0x1, P6 ;  /* 0x0000008d71717211 */ /* 0x000fe400030f0eff */
[----:B------:R-:W-:Y:S01]  /*5700*/  IADD3 R122, P6, PT, R109, R148, RZ ;  /* 0x000000946d7a7210 */ /* 0x000fe20007fde0ff */
[----:B------:R-:W-:Y:S02]  /*5710*/  @P0 IMAD.MOV.U32 R118, RZ, RZ, R108 ;  /* 0x000000ffff760224 */ /* 0x000fe400078e006c */
[----:B------:R-:W-:-:S02]  /*5720*/  @P0 IMAD.MOV.U32 R119, RZ, RZ, R111 ;  /* 0x000000ffff770224 */ /* 0x000fc400078e006f */
[----:B------:R-:W-:Y:S01]  /*5730*/  IMAD.X R123, R112, 0x1, R143, P6 ;  /* 0x00000001707b7824 */ /* 0x000fe200030e068f */
[CC--:B------:R-:W-:Y:S02]  /*5740*/  IADD3 R114, P6, PT, R116.reuse, R136.reuse, RZ ;  /* 0x0000008874727210 */ /* 0x0c0fe40007fde0ff */
[----:B------:R0:W3:Y:S02]  /*5750*/  @P0 LDG.E.U8 R179, desc[UR26][R118.64] ;  /* 0x0000001a76b30981 */ /* 0x0000e4000c1e1100 */
[----:B------:R-:W-:Y:S02]  /*5760*/  LEA.HI.X.SX32 R115, R116, R141, 0x1, P6 ;  /* 0x0000008d74737211 */ /* 0x000fe400030f0eff */
[----:B------:R-:W3:Y:S01]  /*5770*/  @P3 LDG.E.U8 R250, desc[UR26][R122.64] ;  /* 0x0000001a7afa3981 */ /* 0x000ee2000c1e1100 */
[----:B------:R-:W-:Y:S01]  /*5780*/  IADD3 R116, P3, PT, R120, R136, RZ ;  /* 0x0000008878747210 */ /* 0x000fe20007f7e0ff */
[----:B0-----:R-:W-:Y:S02]  /*5790*/  @P0 IMAD.MOV.U32 R118, RZ, RZ, R110 ;  /* 0x000000ffff760224 */ /* 0x001fe400078e006e */
[----:B------:R-:W-:-:S05]  /*57a0*/  @P0 IMAD.MOV.U32 R119, RZ, RZ, R113 ;  /* 0x000000ffff770224 */ /* 0x000fca00078e0071 */
[----:B------:R0:W3:Y:S01]  /*57b0*/  @P0 LDG.E.U8 R181, desc[UR26][R118.64] ;  /* 0x0000001a76b50981 */ /* 0x0000e2000c1e1100 */
[----:B------:R-:W-:Y:S01]  /*57c0*/  PRMT R252, RZ, 0x7610, R252 ;  /* 0x00007610fffc7816 */ /* 0x000fe200000000fc */
[----:B------:R-:W-:Y:S01]  /*57d0*/  @P0 IMAD.MOV.U32 R124, RZ, RZ, R116 ;  /* 0x000000ffff7c0224 */ /* 0x000fe200078e0074 */
[----:B0-----:R-:W-:Y:S01]  /*57e0*/  LEA.HI.X.SX32 R119, R120, R141, 0x1, P3 ;  /* 0x0000008d78777211 */ /* 0x001fe200018f0eff */
[----:B------:R-:W-:Y:S01]  /*57f0*/  IMAD R118, R127, 0x3e, RZ ;  /* 0x0000003e7f767824 */ /* 0x000fe200078e02ff */
[----:B------:R-:W-:Y:S02]  /*5800*/  SHF.R.S32.HI R120, RZ, 0x1f, R117 ;  /* 0x0000001fff787819 */ /* 0x000fe40000011475 */
[----:B------:R-:W-:Y:S01]  /*5810*/  IADD3 R128, P3, PT, R117, R148, RZ ;  /* 0x0000009475807210 */ /* 0x000fe20007f7e0ff */
[----:B------:R-:W-:Y:S01]  /*5820*/  @P0 IMAD.MOV.U32 R125, RZ, RZ, R119 ;  /* 0x000000ffff7d0224 */ /* 0x000fe200078e0077 */
[----:B------:R-:W-:Y:S01]  /*5830*/  SHF.R.S32.HI R121, RZ, 0x1f, R118 ;  /* 0x0000001fff797819 */ /* 0x000fe20000011476 */
[----:B------:R-:W-:-:S02]  /*5840*/  IMAD R122, R127, 0x3f, RZ ;  /* 0x0000003f7f7a7824 */ /* 0x000fc400078e02ff */
[--C-:B------:R-:W-:Y:S01]  /*5850*/  IMAD.X R129, R120, 0x1, R143.reuse, P3 ;  /* 0x0000000178817824 */ /* 0x100fe200018e068f */
[----:B------:R-:W-:Y:S01]  /*5860*/  IADD3 R126, P3, PT, R118, R148, RZ ;  /* 0x00000094767e7210 */ /* 0x000fe20007f7e0ff */
[----:B------:R-:W-:Y:S01]  /*5870*/  IMAD R144, R144, UR4, RZ ;  /* 0x0000000490907c24 */ /* 0x000fe2000f8e02ff */
[----:B------:R-:W0:Y:S01]  /*5880*/  LDCU UR4, c[0x0][0x3b0] ;  /* 0x00007600ff0477ac */ /* 0x000e220008000800 */
[----:B------:R-:W-:Y:S01]  /*5890*/  IMAD R147, R134, UR7, RZ ;  /* 0x0000000786937c24 */ /* 0x000fe2000f8e02ff */
[----:B------:R1:W3:Y:S01]  /*58a0*/  @P0 LDG.E.U8 R252, desc[UR26][R124.64] ;  /* 0x0000001a7cfc0981 */ /* 0x0002e2000c1e1100 */
[----:B------:R-:W-:Y:S01]  /*58b0*/  IMAD.X R127, R121, 0x1, R143, P3 ;  /* 0x00000001797f7824 */ /* 0x000fe200018e068f */
[----:B------:R-:W0:Y:S01]  /*58c0*/  LDCU UR7, c[0x0][0x3b0] ;  /* 0x00007600ff0777ac */ /* 0x000e220008000800 */
[----:B------:R-:W-:Y:S02]  /*58d0*/  SHF.R.S32.HI R123, RZ, 0x1f, R122 ;  /* 0x0000001fff7b7819 */ /* 0x000fe4000001147a */
[----:B------:R-:W-:-:S02]  /*58e0*/  PRMT R213, RZ, 0x7610, R213 ;  /* 0x00007610ffd57816 */ /* 0x000fc400000000d5 */
[----:B-1----:R-:W-:-:S04]  /*58f0*/  IADD3 R124, P3, PT, R122, R148, RZ ;  /* 0x000000947a7c7210 */ /* 0x002fc80007f7e0ff */
[----:B------:R1:W3:Y:S01]  /*5900*/  @P4 LDG.E.U8 R213, desc[UR26][R128.64] ;  /* 0x0000001a80d54981 */ /* 0x0002e2000c1e1100 */
[----:B------:R-:W-:Y:S01]  /*5910*/  PRMT R217, RZ, 0x7610, R217 ;  /* 0x00007610ffd97816 */ /* 0x000fe200000000d9 */
[----:B------:R-:W-:Y:S01]  /*5920*/  IMAD.X R125, R123, 0x1, R143, P3 ;  /* 0x000000017b7d7824 */ /* 0x000fe200018e068f */
[----:B------:R-:W-:Y:S01]  /*5930*/  IADD3 R209, P3, PT, R144, R136, RZ ;  /* 0x0000008890d17210 */ /* 0x000fe20007f7e0ff */
[----:B-----5:R-:W-:-:S03]  /*5940*/  IMAD R143, R135, UR9, RZ ;  /* 0x00000009878f7c24 */ /* 0x020fc6000f8e02ff */
[----:B------:R5:W3:Y:S01]  /*5950*/  @!P2 LDG.E.U8 R217, desc[UR26][R124.64] ;  /* 0x0000001a7cd9a981 */ /* 0x000ae2000c1e1100 */
[-C--:B------:R-:W-:Y:S01]  /*5960*/  IADD3 R134, P2, PT, R147, R136.reuse, RZ ;  /* 0x0000008893867210 */ /* 0x080fe20007f5e0ff */
[----:B-1----:R-:W-:Y:S01]  /*5970*/  IMAD R129, R138, UR8, RZ ;  /* 0x000000088a817c24 */ /* 0x002fe2000f8e02ff */
[-C--:B------:R-:W-:Y:S01]  /*5980*/  LEA.HI.X.SX32 R149, R144, R141.reuse, 0x1, P3 ;  /* 0x0000008d90957211 */ /* 0x080fe200018f0eff */
[----:B0-----:R-:W-:Y:S01]  /*5990*/  IMAD R145, R139, UR4, RZ ;  /* 0x000000048b917c24 */ /* 0x001fe2000f8e02ff */
[-C--:B------:R-:W-:Y:S01]  /*59a0*/  LEA.HI.X.SX32 R147, R147, R141.reuse, 0x1, P2 ;  /* 0x0000008d93937211 */ /* 0x080fe200010f0eff */
[----:B------:R-:W-:Y:S01]  /*59b0*/  IMAD R137, R137, UR7, RZ ;  /* 0x0000000789897c24 */ /* 0x000fe2000f8e02ff */
[-C--:B------:R-:W-:Y:S02]  /*59c0*/  IADD3 R138, P3, PT, R143, R136.reuse, RZ ;  /* 0x000000888f8a7210 */ /* 0x080fe40007f7e0ff */
[----:B-----5:R-:W-:Y:S02]  /*59d0*/  IADD3 R124, P2, PT, R129, R136, RZ ;  /* 0x00000088817c7210 */ /* 0x020fe40007f5e0ff */
[----:B------:R-:W-:-:S02]  /*59e0*/  LEA.HI.X.SX32 R143, R143, R141, 0x1, P3 ;  /* 0x0000008d8f8f7211 */ /* 0x000fc400018f0eff */
[-C--:B------:R-:W-:Y:S02]  /*59f0*/  LEA.HI.X.SX32 R125, R129, R141.reuse, 0x1, P2 ;  /* 0x0000008d817d7211 */ /* 0x080fe400010f0eff */
[-C--:B------:R-:W-:Y:S02]  /*5a00*/  IADD3 R144, P2, PT, R145, R136.reuse, RZ ;  /* 0x0000008891907210 */ /* 0x080fe40007f5e0ff */
[----:B------:R-:W-:Y:S02]  /*5a10*/  IADD3 R136, P3, PT, R137, R136, RZ ;  /* 0x0000008889887210 */ /* 0x000fe40007f7e0ff */
[----:B------:R-:W-:Y:S02]  /*5a20*/  PRMT R215, RZ, 0x7610, R215 ;  /* 0x00007610ffd77816 */ /* 0x000fe400000000d7 */
[-C--:B------:R-:W-:Y:S02]  /*5a30*/  LEA.HI.X.SX32 R145, R145, R141.reuse, 0x1, P2 ;  /* 0x0000008d91917211 */ /* 0x080fe400010f0eff */
[----:B------:R-:W-:-:S02]  /*5a40*/  LEA.HI.X.SX32 R141, R137, R141, 0x1, P3 ;  /* 0x0000008d898d7211 */ /* 0x000fc400018f0eff */
[----:B------:R-:W-:Y:S01]  /*5a50*/  PRMT R164, RZ, 0x7610, R164 ;  /* 0x00007610ffa47816 */ /* 0x000fe200000000a4 */
[----:B------:R0:W5:Y:S01]  /*5a60*/  @P5 LDG.E.U8 R215, desc[UR26][R126.64] ;  /* 0x0000001a7ed75981 */ /* 0x000162000c1e1100 */
[----:B------:R-:W-:Y:S02]  /*5a70*/  PRMT R166, RZ, 0x7610, R166 ;  /* 0x00007610ffa67816 */ /* 0x000fe400000000a6 */
[----:B------:R-:W-:Y:S02]  /*5a80*/  PRMT R168, RZ, 0x7610, R168 ;  /* 0x00007610ffa87816 */ /* 0x000fe400000000a8 */
[----:B------:R-:W-:Y:S02]  /*5a90*/  PRMT R170, RZ, 0x7610, R170 ;  /* 0x00007610ffaa7816 */ /* 0x000fe400000000aa */
[----:B------:R-:W-:Y:S02]  /*5aa0*/  PRMT R172, RZ, 0x7610, R172 ;  /* 0x00007610ffac7816 */ /* 0x000fe400000000ac */
[----:B------:R-:W-:-:S02]  /*5ab0*/  PRMT R174, RZ, 0x7610, R174 ;  /* 0x00007610ffae7816 */ /* 0x000fc400000000ae */
[----:B------:R-:W-:Y:S02]  /*5ac0*/  PRMT R176, RZ, 0x7610, R176 ;  /* 0x00007610ffb07816 */ /* 0x000fe400000000b0 */
        /* <DEDUP_REMOVED lines=14> */
[----:B------:R-:W-:Y:S01]  /*5bb0*/  PRMT R177, RZ, 0x7610, R177 ;  /* 0x00007610ffb17816 */ /* 0x000fe200000000b1 */
[----:B------:R-:W-:Y:S01]  /*5bc0*/  @P0 IMAD.MOV.U32 R148, RZ, RZ, R209 ;  /* 0x000000ffff940224 */ /* 0x000fe200078e00d1 */
[----:B------:R-:W-:Y:S01]  /*5bd0*/  PRMT R248, RZ, 0x7610, R248 ;  /* 0x00007610fff87816 */ /* 0x000fe200000000f8 */
[----:B------:R-:W-:Y:S01]  /*5be0*/  @P0 IMAD.MOV.U32 R135, RZ, RZ, R147 ;  /* 0x000000ffff870224 */ /* 0x000fe200078e0093 */
[----:B------:R-:W-:Y:S01]  /*5bf0*/  PRMT R128, RZ, 0x7610, R128 ;  /* 0x00007610ff807816 */ /* 0x000fe20000000080 */
[----:B------:R-:W-:Y:S01]  /*5c00*/  @P0 IMAD.MOV.U32 R139, RZ, RZ, R143 ;  /* 0x000000ffff8b0224 */ /* 0x000fe200078e008f */
[----:B0-----:R-:W-:Y:S01]  /*5c10*/  PRMT R126, RZ, 0x7610, R126 ;  /* 0x00007610ff7e7816 */ /* 0x001fe2000000007e */
[----:B------:R-:W-:Y:S01]  /*5c20*/  @P0 IMAD.MOV.U32 R137, RZ, RZ, R141 ;  /* 0x000000ffff890224 */ /* 0x000fe200078e008d */
[----:B------:R-:W-:Y:S01]  /*5c30*/  PRMT R127, RZ, 0x7610, R127 ;  /* 0x00007610ff7f7816 */ /* 0x000fe2000000007f */
[----:B------:R-:W5:Y:S01]  /*5c40*/  @P0 LDG.E.U8 R164, desc[UR26][R64.64] ;  /* 0x0000001a40a40981 */ /* 0x000f62000c1e1100 */
[----:B------:R-:W-:-:S02]  /*5c50*/  PRMT R219, RZ, 0x7610, R219 ;  /* 0x00007610ffdb7816 */ /* 0x000fc400000000db */
[----:B------:R-:W-:Y:S01]  /*5c60*/  PRMT R221, RZ, 0x7610, R221 ;  /* 0x00007610ffdd7816 */ /* 0x000fe200000000dd */
[----:B------:R-:W5:Y:S01]  /*5c70*/  @P0 LDG.E.U8 R166, desc[UR26][R66.64] ;  /* 0x0000001a42a60981 */ /* 0x000f62000c1e1100 */
[----:B------:R-:W-:-:S03]  /*5c80*/  PRMT R223, RZ, 0x7610, R223 ;  /* 0x00007610ffdf7816 */ /* 0x000fc600000000df */
[----:B------:R-:W5:Y:S04]  /*5c90*/  @P0 LDG.E.U8 R168, desc[UR26][R68.64] ;  /* 0x0000001a44a80981 */ /* 0x000f68000c1e1100 */
        /* <DEDUP_REMOVED lines=20> */
[----:B------:R0:W5:Y:S04]  /*5de0*/  @P0 LDG.E.U8 R128, desc[UR26][R148.64] ;  /* 0x0000001a94800981 */ /* 0x000168000c1e1100 */
[----:B------:R1:W5:Y:S04]  /*5df0*/  @P0 LDG.E.U8 R126, desc[UR26][R134.64] ;  /* 0x0000001a867e0981 */ /* 0x000368000c1e1100 */
[----:B------:R-:W5:Y:S04]  /*5e00*/  @P0 LDG.E.U8 R127, desc[UR26][R124.64] ;  /* 0x0000001a7c7f0981 */ /* 0x000f68000c1e1100 */
[----:B------:R-:W5:Y:S04]  /*5e10*/  @P0 LDG.E.U8 R219, desc[UR26][R138.64] ;  /* 0x0000001a8adb0981 */ /* 0x000f68000c1e1100 */
[----:B------:R-:W5:Y:S04]  /*5e20*/  @P0 LDG.E.U8 R221, desc[UR26][R144.64] ;  /* 0x0000001a90dd0981 */ /* 0x000f68000c1e1100 */
[----:B------:R1:W5:Y:S01]  /*5e30*/  @P0 LDG.E.U8 R223, desc[UR26][R136.64] ;  /* 0x0000001a88df0981 */ /* 0x000362000c1e1100 */
[----:B------:R-:W-:-:S04]  /*5e40*/  @!UP1 UIADD3 UR4, UPT, UPT, -UR5, 0x100000, URZ ;  /* 0x0010000005049890 */ /* 0x000fc8000fffe1ff */
[----:B------:R-:W-:Y:S02]  /*5e50*/  @!UP1 USHF.L.U32 UR5, UR4, 0xb, URZ ;  /* 0x0000000b04059899 */ /* 0x000fe400080006ff */
[----:B------:R-:W-:Y:S01]  /*5e60*/  @!UP1 USHF.L.U32 UR4, UR4, 0x1, URZ ;  /* 0x0000000104049899 */ /* 0x000fe200080006ff */
[----:B------:R-:W-:Y:S01]  /*5e70*/  VOTEU.ALL UP1, P1 ;  /* 0x0000000000ff7886 */ /* 0x000fe20000820000 */
[C---:B0-----:R-:W-:Y:S02]  /*5e80*/  LOP3.LUT R148, R3.reuse, 0x10, RZ, 0x3c, !PT ;  /* 0x0000001003947812 */ /* 0x041fe400078e3cff */
[----:B------:R-:W-:-:S08]  /*5e90*/  LOP3.LUT R129, R3, 0x30, RZ, 0x3c, !PT ;  /* 0x0000003003817812 */ /* 0x000fd000078e3cff */
[----:B------:R0:W0:Y:S01]  /*5ea0*/  @!UP1 SYNCS.EXCH.64 URZ, [UR13+0x6008], UR4 ;  /* 0x006008040dff95b2 */ /* 0x0000220008000100 */
[----:B--2---:R2:W-:Y:S04]  /*5eb0*/  STS.U8 [R3+UR13+0xc00], R236 ;  /* 0x000c00ec03007988 */ /* 0x0045e8000800000d */
[----:B------:R-:W-:Y:S01]  /*5ec0*/  STS.U8 [R3+UR13+0x400], R242 ;  /* 0x000400f203007988 */ /* 0x000fe2000800000d */
[----:B--2---:R-:W-:-:S03]  /*5ed0*/  LOP3.LUT R236, R3, 0x20, RZ, 0x3c, !PT ;  /* 0x0000002003ec7812 */ /* 0x004fc600078e3cff */
[----:B------:R-:W-:Y:S04]  /*5ee0*/  STS.U8 [R3+UR13+0x800], R240 ;  /* 0x000800f003007988 */ /* 0x000fe8000800000d */
[----:B------:R-:W-:Y:S04]  /*5ef0*/  STS.U8 [R3+UR13+0x1000], R234 ;  /* 0x001000ea03007988 */ /* 0x000fe8000800000d */
[----:B------:R-:W-:Y:S04]  /*5f00*/  STS.U8 [R3+UR13+0x1400], R246 ;  /* 0x001400f603007988 */ /* 0x000fe8000800000d */
[----:B------:R-:W-:Y:S04]  /*5f10*/  STS.U8 [R3+UR13+0x1800], R244 ;  /* 0x001800f403007988 */ /* 0x000fe8000800000d */
[----:B------:R-:W-:Y:S04]  /*5f20*/  STS.U8 [R3+UR13], R232 ;  /* 0x000000e803007988 */ /* 0x000fe8000800000d */
[----:B------:R-:W-:Y:S04]  /*5f30*/  STS.U8 [R3+UR13+0x1c00], R238 ;  /* 0x001c00ee03007988 */ /* 0x000fe8000800000d */
[----:B------:R-:W-:Y:S04]  /*5f40*/  STS.U8 [R148+UR13+0x80], R203 ;  /* 0x000080cb94007988 */ /* 0x000fe8000800000d */
[----:B------:R-:W-:Y:S04]  /*5f50*/  STS.U8 [R148+UR13+0x480], R199 ;  /* 0x000480c794007988 */ /* 0x000fe8000800000d */
[----:B------:R-:W-:Y:S04]  /*5f60*/  STS.U8 [R148+UR13+0x880], R201 ;  /* 0x000880c994007988 */ /* 0x000fe8000800000d */
[----:B----4-:R-:W-:Y:S04]  /*5f70*/  STS.U8 [R148+UR13+0xc80], R195 ;  /* 0x000c80c394007988 */ /* 0x010fe8000800000d */
[----:B------:R-:W-:Y:S04]  /*5f80*/  STS.U8 [R148+UR13+0x1080], R207 ;  /* 0x001080cf94007988 */ /* 0x000fe8000800000d */
[----:B------:R-:W-:Y:S04]  /*5f90*/  STS.U8 [R148+UR13+0x1480], R211 ;  /* 0x001480d394007988 */ /* 0x000fe8000800000d */
[----:B------:R-:W-:Y:S04]  /*5fa0*/  STS.U8 [R148+UR13+0x1880], R197 ;  /* 0x001880c594007988 */ /* 0x000fe8000800000d */
[----:B------:R-:W-:Y:S01]  /*5fb0*/  STS.U8 [R148+UR13+0x1c80], R193 ;  /* 0x001c80c194007988 */ /* 0x000fe2000800000d */
[----:B-1----:R-:W-:-:S03]  /*5fc0*/  LOP3.LUT R135, R3, 0x60, RZ, 0x3c, !PT ;  /* 0x0000006003877812 */ /* 0x002fc600078e3cff */
[----:B------:R1:W-:Y:S01]  /*5fd0*/  STS.U8 [R236+UR13+0x900], R131 ;  /* 0x00090083ec007988 */ /* 0x0003e2000800000d */
[----:B------:R-:W-:-:S03]  /*5fe0*/  LOP3.LUT R137, R3, 0x70, RZ, 0x3c, !PT ;  /* 0x0000007003897812 */ /* 0x000fc600078e3cff */
[----:B------:R2:W-:Y:S01]  /*5ff0*/  STS.U8 [R236+UR13+0x1900], R133 ;  /* 0x00190085ec007988 */ /* 0x0005e2000800000d */
[----:B-1----:R-:W-:-:S03]  /*6000*/  LOP3.LUT R131, R3, 0x40, RZ, 0x3c, !PT ;  /* 0x0000004003837812 */ /* 0x002fc600078e3cff */
[----:B------:R1:W-:Y:S01]  /*6010*/  STS.U8 [R236+UR13+0x100], R191 ;  /* 0x000100bfec007988 */ /* 0x0003e2000800000d */
[----:B--2---:R-:W-:-:S03]  /*6020*/  LOP3.LUT R133, R3, 0x50, RZ, 0x3c, !PT ;  /* 0x0000005003857812 */ /* 0x004fc600078e3cff */
[----:B------:R1:W-:Y:S04]  /*6030*/  STS.U8 [R236+UR13+0x500], R205 ;  /* 0x000500cdec007988 */ /* 0x0003e8000800000d */
        /* <DEDUP_REMOVED lines=11> */
[----:B---3--:R1:W-:Y:S04]  /*60f0*/  STS.U8 [R129+UR13+0x1d80], R250 ;  /* 0x001d80fa81007988 */ /* 0x0083e8000800000d */
        /* <DEDUP_REMOVED lines=23> */
[----:B-----5:R1:W-:Y:S04]  /*6270*/  STS.U8 [R135+UR13+0x1f00], R215 ;  /* 0x001f00d787007988 */ /* 0x0203e8000800000d */
        /* <DEDUP_REMOVED lines=39> */
[----:B------:R1:W-:Y:S01]  /*64f0*/  STS.U8 [R129+UR13+0x4f80], R223 ;  /* 0x004f80df81007988 */ /* 0x0003e2000800000d */
[----:B0-----:R0:W-:Y:S06]  /*6500*/  MEMBAR.ALL.CTA ;  /* 0x0000000000007992 */ /* 0x0011ec0000008000 */
[----:B0-----:R-:W0:Y:S02]  /*6510*/  FENCE.VIEW.ASYNC.S ;  /* 0x00000000000073c6 */ /* 0x001e240000000000 */
[----:B0-----:R-:W-:Y:S01]  /*6520*/  BAR.SYNC.DEFER_BLOCKING 0x0 ;  /* 0x0000000000007b1d */ /* 0x001fe20000010000 */
[----:B------:R-:W-:-:S04]  /*6530*/  ISETP.NE.U32.AND P0, PT, RZ, UR6, PT ;  /* 0x00000006ff007c0c */ /* 0x000fc8000bf05070 */
[C---:B------:R-:W-:Y:S02]  /*6540*/  ISETP.LT.OR P2, PT, R58.reuse, 0x40, P0 ;  /* 0x000000403a00780c */ /* 0x040fe40000741670 */
[----:B------:R-:W-:-:S11]  /*6550*/  ISETP.GE.AND P3, PT, R58, 0x80, PT ;  /* 0x000000803a00780c */ /* 0x000fd60003f66270 */
[----:B-1----:R-:W-:Y:S05]  /*6560*/  @P2 BRA `(.L_x_6) ;  /* 0x0000000000682947 */ /* 0x002fea0003800000 */
[----:B------:R-:W-:Y:S02]  /*6570*/  UIADD3 UR4, UPT, UPT, UR13, 0x4000, URZ ;  /* 0x000040000d047890 */ /* 0x000fe4000fffe0ff */
[----:B------:R-:W-:Y:S02]  /*6580*/  USHF.R.U32.HI UR6, URZ, 0x4, UR13 ;  /* 0x00000004ff067899 */ /* 0x000fe4000801160d */
[----:B------:R-:W-:Y:S02]  /*6590*/  USHF.R.U32.HI UR4, URZ, 0x4, UR4 ;  /* 0x00000004ff047899 */ /* 0x000fe40008011604 */
[----:B------:R-:W-:Y:S02]  /*65a0*/  USGXT.U32 UR6, UR6, 0xe ;  /* 0x0000000e0606789a */ /* 0x000fe40008000000 */
[----:B------:R-:W-:Y:S01]  /*65b0*/  USGXT.U32 UR8, UR4, 0xe ;  /* 0x0000000e0408789a */ /* 0x000fe20008000000 */
[----:B------:R-:W-:Y:S01]  /*65c0*/  UMOV UR16, 0x100 ;  /* 0x0000010000107882 */ /* 0x000fe20000000000 */
[----:B------:R-:W-:Y:S01]  /*65d0*/  UMOV UR17, 0x40004040 ;  /* 0x4000404000117882 */ /* 0x000fe20000000000 */
[----:B------:R-:W-:Y:S01]  /*65e0*/  UMOV UR18, 0xfffffffe ;  /* 0xfffffffe00127882 */ /* 0x000fe20000000000 */
[----:B------:R-:W-:Y:S01]  /*65f0*/  UMOV UR19, 0x7fffbfdf ;  /* 0x7fffbfdf00137882 */ /* 0x000fe20000000000 */
[----:B------:R-:W-:Y:S01]  /*6600*/  UMOV UR7, URZ ;  /* 0x000000ff00077c82 */ /* 0x000fe20008000000 */
[----:B------:R-:W-:Y:S01]  /*6610*/  UMOV UR9, URZ ;  /* 0x000000ff00097c82 */ /* 0x000fe20008000000 */
[----:B------:R-:W-:-:S02]  /*6620*/  UIADD3.64 UR16, UPT, UPT, UR6, UR16, URZ ;  /* 0x0000001006107297 */ /* 0x000fc4000fffe0ff */
[----:B------:R-:W-:Y:S01]  /*6630*/  UIADD3.64 UR18, UPT, UPT, UR8, -UR18, URZ ;  /* 0x8000001208127297 */ /* 0x000fe2000fffe0ff */
[----:B------:R-:W-:Y:S01]  /*6640*/  UMOV UR22, 0x0 ;  /* 0x0000000000167882 */ /* 0x000fe20000000000 */
[----:B------:R-:W-:Y:S01]  /*6650*/  UMOV UR23, 0x8108490 ;  /* 0x0810849000177882 */ /* 0x000fe20000000000 */
[----:B------:R-:W-:Y:S01]  /*6660*/  UMOV UR4, UR10 ;  /* 0x0000000a00047c82 */ /* 0x000fe20008000000 */
[----:B------:R-:W-:Y:S01]  /*6670*/  UMOV UR5, URZ ;  /* 0x000000ff00057c82 */ /* 0x000fe20008000000 */
[----:B------:R-:W-:Y:S01]  /*6680*/  UMOV UR7, 0x40004040 ;  /* 0x4000404000077882 */ /* 0x000fe20000000000 */
[----:B------:R-:W-:Y:S01]  /*6690*/  UMOV UR9, 0x80004020 ;  /* 0x8000402000097882 */ /* 0x000fe20000000000 */
[----:B------:R-:W-:Y:S01]  /*66a0*/  UMOV UR24, 0x0 ;  /* 0x0000000000187882 */ /* 0x000fe20000000000 */
[----:B------:R-:W-:Y:S01]  /*66b0*/  UMOV UR25, 0x8108490 ;  /* 0x0810849000197882 */ /* 0x000fe20000000000 */
[----:B------:R-:W-:Y:S01]  /*66c0*/  UMOV UR4, UR4 ;  /* 0x0000000400047c82 */ /* 0x000fe20008000000 */
[----:B------:R0:W-:Y:S01]  /*66d0*/  UTCQMMA gdesc[UR6], gdesc[UR8], tmem[UR12], tmem[UR22], idesc[UR23], !UPT ;  /* 0x00ff1608060075ea */ /* 0x0001e2000f80030c */
[----:B------:R0:W-:Y:S01]  /*66e0*/  UTCQMMA gdesc[UR16], gdesc[UR18], tmem[UR12], tmem[UR24], idesc[UR25], UPT ;  /* 0x00ff1812100075ea */ /* 0x0001e2000b80030c */
[----:B------:R0:W-:Y:S01]  /*66f0*/  UTCBAR [UR4], URZ ;  /* 0x000000ff040073e9 */ /* 0x0001e200080000ff */
[----:B------:R-:W-:Y:S01]  /*6700*/  NOP ;  /* 0x0000000000007918 */ /* 0x000fe20000000000 */
.L_x_6:
[----:B0-----:R-:W-:Y:S01]  /*6710*/  UMOV UR8, URZ ;  /* 0x000000ff00087c82 */ /* 0x001fe20008000000 */
[----:B------:R-:W-:Y:S05]  /*6720*/  @!P3 BRA `(.L_x_7) ;  /* 0x0000002800e0b947 */ /* 0x000fea0003800000 */
[----:B------:R-:W0:Y:S01]  /*6730*/  LDCU.64 UR30, c[0x0][0x3a8] ;  /* 0x00007500ff1e77ac */ /* 0x000e220008000a00 */
[----:B------:R-:W-:Y:S01]  /*6740*/  SHF.R.S32.HI R127, RZ, 0x1f, R58 ;  /* 0x0000001fff7f7819 */ /* 0x000fe2000001143a */
[----:B------:R-:W-:Y:S01]  /*6750*/  IMAD.U32 R139, RZ, RZ, UR20 ;  /* 0x00000014ff8b7e24 */ /* 0x000fe2000f8e00ff */
[----:B------:R-:W-:Y:S02]  /*6760*/  UIADD3 UR5, UPT, UPT, UR13, 0x5000, URZ ;  /* 0x000050000d057890 */ /* 0x000fe4000fffe0ff */
[----:B------:R-:W-:Y:S01]  /*6770*/  LEA.HI R127, R127, R58, RZ, 0x6 ;  /* 0x0000003a7f7f7211 */ /* 0x000fe200078f30ff */
[----:B------:R-:W-:Y:S01]  /*6780*/  UIADD3 UR4, UPT, UPT, UR13, 0x2000, URZ ;  /* 0x000020000d047890 */ /* 0x000fe2000fffe0ff */
[----:B------:R-:W-:Y:S01]  /*6790*/  IMAD.MOV.U32 R126, RZ, RZ, RZ ;  /* 0x000000ffff7e7224 */ /* 0x000fe200078e00ff */
[----:B------:R-:W-:Y:S01]  /*67a0*/  USHF.R.U32.HI UR5, URZ, 0x4, UR5 ;  /* 0x00000004ff057899 */ /* 0x000fe20008011605 */
[----:B------:R-:W-:Y:S01]  /*67b0*/  SHF.R.S32.HI R127, RZ, 0x6, R127 ;  /* 0x00000006ff7f7819 */ /* 0x000fe2000001147f */
[----:B------:R-:W-:-:S02]  /*67c0*/  USHF.R.U32.HI UR4, URZ, 0x4, UR4 ;  /* 0x00000004ff047899 */ /* 0x000fc40008011604 */
[----:B------:R-:W-:Y:S01]  /*67d0*/  USGXT.U32 UR6, UR5, 0xe ;  /* 0x0000000e0506789a */ /* 0x000fe20008000000 */
[----:B------:R-:W-:Y:S01]  /*67e0*/  VIMNMX R127, PT, PT, R127, 0x2, !PT ;  /* 0x000000027f7f7848 */ /* 0x000fe20007fe0100 */
[----:B------:R-:W-:Y:S01]  /*67f0*/  USGXT.U32 UR4, UR4, 0xe ;  /* 0x0000000e0404789a */ /* 0x000fe20008000000 */
[----:B------:R-:W-:Y:S01]  /*6800*/  UMOV UR16, 0x100 ;  /* 0x0000010000107882 */ /* 0x000fe20000000000 */
[----:B------:R-:W-:Y:S01]  /*6810*/  UMOV UR17, 0x40004040 ;  /* 0x4000404000117882 */ /* 0x000fe20000000000 */
[----:B0-----:R-:W-:Y:S01]  /*6820*/  USHF.L.U32 UR29, UR30, 0x6, URZ ;  /* 0x000000061e1d7899 */ /* 0x001fe200080006ff */
[----:B------:R-:W-:Y:S01]  /*6830*/  VIADD R127, R127, 0xffffffff ;  /* 0xffffffff7f7f7836 */ /* 0x000fe20000000000 */
[----:B------:R-:W-:Y:S01]  /*6840*/  UMOV UR18, 0xfffffffe ;  /* 0xfffffffe00127882 */ /* 0x000fe20000000000 */
[----:B------:R-:W-:Y:S01]  /*6850*/  UMOV UR19, 0x7fffbfdf ;  /* 0x7fffbfdf00137882 */ /* 0x000fe20000000000 */
[----:B------:R-:W-:Y:S02]  /*6860*/  USHF.R.S32.HI UR8, URZ, 0x1f, UR29 ;  /* 0x0000001fff087899 */ /* 0x000fe4000801141d */
[----:B------:R-:W-:Y:S01]  /*6870*/  R2UR UR32, R127 ;  /* 0x000000007f2072ca */ /* 0x000fe200000e0000 */
[----:B------:R-:W-:Y:S01]  /*6880*/  UMOV UR5, URZ ;  /* 0x000000ff00057c82 */ /* 0x000fe20008000000 */
[----:B------:R-:W-:Y:S01]  /*6890*/  IADD3 R139, P2, P3, R130, UR29, R139 ;  /* 0x0000001d828b7c10 */ /* 0x000fe2000fb5e08b */
[----:B------:R-:W-:Y:S01]  /*68a0*/  UMOV UR7, URZ ;  /* 0x000000ff00077c82 */ /* 0x000fe20008000000 */
[----:B------:R-:W-:Y:S01]  /*68b0*/  IMAD.U32 R127, RZ, RZ, UR8 ;  /* 0x00000008ff7f7e24 */ /* 0x000fe2000f8e00ff */
[----:B------:R-:W0:Y:S04]  /*68c0*/  LDCU UR33, c[0x0][0x3a8] ;  /* 0x00007500ff2177ac */ /* 0x000e280008000800 */
[----:B------:R-:W-:Y:S01]  /*68d0*/  IADD3.X R150, PT, PT, R150, UR21, R127, P2, P3 ;  /* 0x0000001596967c10 */ /* 0x000fe200097e647f */
[----:B------:R-:W-:-:S02]  /*68e0*/  USHF.L.U32 UR15, UR31, 0x6, URZ ;  /* 0x000000061f0f7899 */ /* 0x000fc400080006ff */
[----:B------:R-:W-:Y:S02]  /*68f0*/  UIADD3.64 UR16, UPT, UPT, UR4, UR16, URZ ;  /* 0x0000001004107297 */ /* 0x000fe4000fffe0ff */
[----:B------:R-:W-:Y:S01]  /*6900*/  UIADD3.64 UR18, UPT, UPT, UR6, -UR18, URZ ;  /* 0x8000001206127297 */ /* 0x000fe2000fffe0ff */
[----:B------:R-:W-:Y:S01]  /*6910*/  UMOV UR28, 0x1 ;  /* 0x00000001001c7882 */ /* 0x000fe20000000000 */
[----:B------:R-:W-:-:S10]  /*6920*/  UMOV UR9, URZ ;  /* 0x000000ff00097c82 */ /* 0x000fd40008000000 */
.L_x_10:
[----:B------:R-:W-:Y:S01]  /*6930*/  IMAD.U32 R126, R126, -0x80000000, RZ ;  /* 0x800000007e7e7824 */ /* 0x000fe200078e00ff */
[----:B------:R-:W-:Y:S01]  /*6940*/  USHF.L.U32 UR8, UR30, 0x1, URZ ;  /* 0x000000011e087899 */ /* 0x000fe200080006ff */
[C---:B------:R-:W-:Y:S01]  /*6950*/  ISETP.GT.AND P3, PT, R12.reuse, 0x1, PT ;  /* 0x000000010c00780c */ /* 0x040fe20003f64270 */
[----:B------:R-:W-:Y:S01]  /*6960*/  UIMAD UR11, UR30, 0x3, URZ ;  /* 0x000000031e0b78a4 */ /* 0x000fe2000f8e02ff */
[----:B------:R-:W1:Y:S01]  /*6970*/  SYNCS.PHASECHK.TRANS64.TRYWAIT P5, [UR10], R126 ;  /* 0x0000007eff0075a7 */ /* 0x000e6200080a110a */
[----:B------:R-:W-:Y:S01]  /*6980*/  USHF.L.U32 UR20, UR30, 0x2, URZ ;  /* 0x000000021e147899 */ /* 0x000fe200080006ff */
[----:B------:R-:W-:Y:S01]  /*6990*/  ISETP.GT.AND P2, PT, R12, 0x2, PT ;  /* 0x000000020c00780c */ /* 0x000fe20003f44270 */
[----:B------:R-:W-:Y:S01]  /*69a0*/  UIMAD UR21, UR30, 0x5, URZ ;  /* 0x000000051e1578a4 */ /* 0x000fe2000f8e02ff */
[----:B0-----:R-:W-:Y:S01]  /*69b0*/  IADD3 R154, P4, PT, R139, UR33, RZ ;  /* 0x000000218b9a7c10 */ /* 0x001fe2000ff9e0ff */
[----:B-1----:R-:W-:-:S12]  /*69c0*/  @!P5 BRA `(.L_x_8) ;  /* 0x0000004c0018d947 */ /* 0x002fd80003800000 */
.L_x_16:
[----:B------:R-:W-:Y:S02]  /*69d0*/  USHF.R.S32.HI UR10, URZ, 0x1f, UR8 ;  /* 0x0000001fff0a7899 */ /* 0x000fe40008011408 */
[----:B------:R-:W-:Y:S01]  /*69e0*/  IADD3 R152, P5, PT, R139, UR8, RZ ;  /* 0x000000088b987c10 */ /* 0x000fe2000ffbe0ff */
[----:B------:R-:W-:Y:S01]  /*69f0*/  IMAD.X R155, R5, 0x1, R150, P4 ;  /* 0x00000001059b7824 */ /* 0x000fe200020e0696 */
[----:B------:R-:W-:Y:S01]  /*6a00*/  PRMT R207, RZ, 0x7610, R207 ;  /* 0x00007610ffcf7816 */ /* 0x000fe200000000cf */
[----:B------:R-:W-:Y:S01]  /*6a10*/  USHF.R.S32.HI UR8, URZ, 0x1f, UR11 ;  /* 0x0000001fff087899 */ /* 0x000fe2000801140b */
[----:B------:R-:W-:Y:S02]  /*6a20*/  ISETP.GT.AND P4, PT, R12, 0x3, PT ;  /* 0x000000030c00780c */ /* 0x000fe40003f84270 */
[----:B------:R-:W-:Y:S02]  /*6a30*/  IADD3.X R153, PT, PT, R150, UR10, RZ, P5, !PT ;  /* 0x0000000a96997c10 */ /* 0x000fe4000affe4ff */
[----:B------:R-:W-:Y:S01]  /*6a40*/  IADD3 R156, P5, PT, R139, UR11, RZ ;  /* 0x0000000b8b9c7c10 */ /* 0x000fe2000ffbe0ff */
[----:B------:R0:W2:Y:S01]  /*6a50*/  @P3 LDG.E.U8 R207, desc[UR26][R154.64] ;  /* 0x0000001a9acf3981 */ /* 0x0000a2000c1e1100 */
[----:B------:R-:W-:-:S02]  /*6a60*/  ISETP.GT.AND P3, PT, R12, 0x4, PT ;  /* 0x000000040c00780c */ /* 0x000fc40003f64270 */
[----:B------:R-:W-:Y:S01]  /*6a70*/  IADD3.X R157, PT, PT, R150, UR8, RZ, P5, !PT ;  /* 0x00000008969d7c10 */ /* 0x000fe2000affe4ff */
[----:B------:R-:W-:Y:S01]  /*6a80*/  USHF.R.S32.HI UR8, URZ, 0x1f, UR20 ;  /* 0x0000001fff087899 */ /* 0x000fe20008011414 */
[----:B------:R-:W-:Y:S01]  /*6a90*/  PRMT R193, RZ, 0x7610, R193 ;  /* 0x00007610ffc17816 */ /* 0x000fe200000000c1 */
[----:B------:R-:W-:Y:S01]  /*6aa0*/  USHF.R.S32.HI UR10, URZ, 0x1f, UR21 ;  /* 0x0000001fff0a7899 */ /* 0x000fe20008011415 */
[C---:B------:R-:W-:Y:S01]  /*6ab0*/  IADD3 R126, P6, PT, R139.reuse, UR20, RZ ;  /* 0x000000148b7e7c10 */ /* 0x040fe2000ffde0ff */
[----:B------:R-:W-:Y:S01]  /*6ac0*/  UIMAD UR11, UR30, 0x6, URZ ;  /* 0x000000061e0b78a4 */ /* 0x000fe2000f8e02ff */
[----:B------:R-:W-:Y:S02]  /*6ad0*/  PRMT R177, RZ, 0x7610, R177 ;  /* 0x00007610ffb17816 */ /* 0x000fe400000000b1 */
[----:B0-----:R-:W-:Y:S01]  /*6ae0*/  IADD3 R154, P5, PT, R139, UR21, RZ ;  /* 0x000000158b9a7c10 */ /* 0x001fe2000ffbe0ff */
[----:B------:R0:W3:Y:S01]  /*6af0*/  @P2 LDG.E.U8 R193, desc[UR26][R152.64] ;  /* 0x0000001a98c12981 */ /* 0x0000e2000c1e1100 */
[----:B------:R-:W-:-:S02]  /*6b00*/  PRMT R246, RZ, 0x7610, R246 ;  /* 0x00007610fff67816 */ /* 0x000fc400000000f6 */
[C---:B------:R-:W-:Y:S01]  /*6b10*/  IADD3.X R127, PT, PT, R150.reuse, UR8, RZ, P6, !PT ;  /* 0x00000008967f7c10 */ /* 0x040fe2000b7fe4ff */
[----:B------:R-:W-:Y:S01]  /*6b20*/  USHF.R.S32.HI UR8, URZ, 0x1f, UR11 ;  /* 0x0000001fff087899 */ /* 0x000fe2000801140b */
[----:B------:R-:W-:Y:S01]  /*6b30*/  IADD3.X R155, PT, PT, R150, UR10, RZ, P5, !PT ;  /* 0x0000000a969b7c10 */ /* 0x000fe2000affe4ff */
[----:B------:R1:W4:Y:S01]  /*6b40*/  @P4 LDG.E.U8 R177, desc[UR26][R156.64] ;  /* 0x0000001a9cb14981 */ /* 0x000322000c1e1100 */
[C---:B------:R-:W-:Y:S01]  /*6b50*/  ISETP.GT.AND P2, PT, R12.reuse, 0x5, PT ;  /* 0x000000050c00780c */ /* 0x040fe20003f44270 */
[----:B------:R-:W-:Y:S01]  /*6b60*/  UIMAD UR10, UR30, 0x7, URZ ;  /* 0x000000071e0a78a4 */ /* 0x000fe2000f8e02ff */
[----:B0-----:R-:W-:Y:S01]  /*6b70*/  IADD3 R152, P5, PT, R139, UR11, RZ ;  /* 0x0000000b8b987c10 */ /* 0x001fe2000ffbe0ff */
[----:B------:R0:W5:Y:S01]  /*6b80*/  @P3 LDG.E.U8 R246, desc[UR26][R126.64] ;  /* 0x0000001a7ef63981 */ /* 0x000162000c1e1100 */
[C---:B------:R-:W-:Y:S02]  /*6b90*/  ISETP.GT.AND P4, PT, R12.reuse, 0x6, PT ;  /* 0x000000060c00780c */ /* 0x040fe40003f84270 */
[----:B------:R-:W-:-:S02]  /*6ba0*/  ISETP.GT.AND P3, PT, R12, 0x7, PT ;  /* 0x000000070c00780c */ /* 0x000fc40003f64270 */
[----:B------:R-:W-:Y:S01]  /*6bb0*/  IADD3.X R153, PT, PT, R150, UR8, RZ, P5, !PT ;  /* 0x0000000896997c10 */ /* 0x000fe2000affe4ff */
[----:B------:R-:W-:Y:S01]  /*6bc0*/  USHF.R.S32.HI UR8, URZ, 0x1f, UR10 ;  /* 0x0000001fff087899 */ /* 0x000fe2000801140a */
[----:B------:R-:W-:Y:S02]  /*6bd0*/  PRMT R230, RZ, 0x7610, R230 ;  /* 0x00007610ffe67816 */ /* 0x000fe400000000e6 */
[----:B-1----:R-:W-:Y:S02]  /*6be0*/  IADD3 R156, P6, PT, R139, UR10, RZ ;  /* 0x0000000a8b9c7c10 */ /* 0x002fe4000ffde0ff */
[----:B0-----:R-:W-:Y:S02]  /*6bf0*/  SHF.R.S32.HI R127, RZ, 0x1f, R6 ;  /* 0x0000001fff7f7819 */ /* 0x001fe40000011406 */
[----:B------:R-:W-:Y:S01]  /*6c00*/  IADD3 R126, P5, PT, R6, R139, RZ ;  /* 0x0000008b067e7210 */ /* 0x000fe20007fbe0ff */
[----:B------:R0:W2:Y:S01]  /*6c10*/  @P2 LDG.E.U8 R230, desc[UR26][R154.64] ;  /* 0x0000001a9ae62981 */ /* 0x0000a2000c1e1100 */
[----:B------:R-:W-:-:S02]  /*6c20*/  PRMT R214, RZ, 0x7610, R214 ;  /* 0x00007610ffd67816 */ /* 0x000fc400000000d6 */
[----:B------:R-:W-:Y:S02]  /*6c30*/  PRMT R198, RZ, 0x7610, R198 ;  /* 0x00007610ffc67816 */ /* 0x000fe400000000c6 */
[----:B------:R-:W-:Y:S01]  /*6c40*/  IADD3.X R157, PT, PT, R150, UR8, RZ, P6, !PT ;  /* 0x00000008969d7c10 */ /* 0x000fe2000b7fe4ff */
[----:B------:R-:W-:Y:S01]  /*6c50*/  IMAD.X R127, R127, 0x1, R150, P5 ;  /* 0x000000017f7f7824 */ /* 0x000fe200028e0696 */
[C---:B------:R-:W-:Y:S01]  /*6c60*/  ISETP.GT.AND P2, PT, R12.reuse, 0x8, PT ;  /* 0x000000080c00780c */ /* 0x040fe20003f44270 */
[----:B------:R1:W2:Y:S01]  /*6c70*/  @P4 LDG.E.U8 R214, desc[UR26][R152.64] ;  /* 0x0000001a98d64981 */ /* 0x0002a2000c1e1100 */
[----:B------:R-:W-:Y:S02]  /*6c80*/  SHF.R.S32.HI R151, RZ, 0x1f, R7 ;  /* 0x0000001fff977819 */ /* 0x000fe40000011407 */
[----:B0-----:R-:W-:Y:S01]  /*6c90*/  IADD3 R154, P5, PT, R7, R139, RZ ;  /* 0x0000008b079a7210 */ /* 0x001fe20007fbe0ff */
[----:B------:R0:W2:Y:S01]  /*6ca0*/  @P3 LDG.E.U8 R198, desc[UR26][R156.64] ;  /* 0x0000001a9cc63981 */ /* 0x0000a2000c1e1100 */
[----:B------:R-:W-:-:S02]  /*6cb0*/  ISETP.GT.AND P4, PT, R12, 0x9, PT ;  /* 0x000000090c00780c */ /* 0x000fc40003f84270 */
[----:B------:R-:W-:Y:S01]  /*6cc0*/  ISETP.GT.AND P3, PT, R12, 0xa, PT ;  /* 0x0000000a0c00780c */ /* 0x000fe20003f64270 */
[----:B------:R-:W-:Y:S01]  /*6cd0*/  IMAD.X R155, R151, 0x1, R150, P5 ;  /* 0x00000001979b7824 */ /* 0x000fe200028e0696 */
[----:B------:R-:W-:Y:S02]  /*6ce0*/  SHF.R.S32.HI R151, RZ, 0x1f, R8 ;  /* 0x0000001fff977819 */ /* 0x000fe40000011408 */
[----:B-1----:R-:W-:Y:S02]  /*6cf0*/  IADD3 R152, P6, PT, R8, R139, RZ ;  /* 0x0000008b08987210 */ /* 0x002fe40007fde0ff */
[----:B------:R-:W-:Y:S02]  /*6d00*/  PRMT R146, RZ, 0x7610, R146 ;  /* 0x00007610ff927816 */ /* 0x000fe40000000092 */
[----:B------:R-:W-:Y:S01]  /*6d10*/  PRMT R205, RZ, 0x7610, R205 ;  /* 0x00007610ffcd7816 */ /* 0x000fe200000000cd */
[----:B------:R-:W-:Y:S01]  /*6d20*/  IMAD.X R153, R151, 0x1, R150, P6 ;  /* 0x0000000197997824 */ /* 0x000fe200030e0696 */
[----:B------:R-:W-:-:S02]  /*6d30*/  PRMT R191, RZ, 0x7610, R191 ;  /* 0x00007610ffbf7816 */ /* 0x000fc400000000bf */
[----:B0-----:R-:W-:Y:S01]  /*6d40*/  SHF.R.S32.HI R157, RZ, 0x1f, R9 ;  /* 0x0000001fff9d7819 */ /* 0x001fe20000011409 */
[----:B------:R0:W2:Y:S01]  /*6d50*/  @P2 LDG.E.U8 R146, desc[UR26][R126.64] ;  /* 0x0000001a7e922981 */ /* 0x0000a2000c1e1100 */
[----:B------:R-:W-:Y:S02]  /*6d60*/  IADD3 R156, P5, PT, R9, R139, RZ ;  /* 0x0000008b099c7210 */ /* 0x000fe40007fbe0ff */
[C---:B------:R-:W-:Y:S01]  /*6d70*/  ISETP.GT.AND P2, PT, R12.reuse, 0xb, PT ;  /* 0x0000000b0c00780c */ /* 0x040fe20003f44270 */
[----:B------:R1:W2:Y:S01]  /*6d80*/  @P4 LDG.E.U8 R205, desc[UR26][R154.64] ;  /* 0x0000001a9acd4981 */ /* 0x0002a2000c1e1100 */
[C---:B------:R-:W-:Y:S01]  /*6d90*/  ISETP.GT.AND P4, PT, R12.reuse, 0xc, PT ;  /* 0x0000000c0c00780c */ /* 0x040fe20003f84270 */
[----:B------:R-:W-:Y:S02]  /*6da0*/  IMAD.X R157, R157, 0x1, R150, P5 ;  /* 0x000000019d9d7824 */ /* 0x000fe400028e0696 */
[----:B------:R1:W2:Y:S01]  /*6db0*/  @P3 LDG.E.U8 R191, desc[UR26][R152.64] ;  /* 0x0000001a98bf3981 */ /* 0x0002a2000c1e1100 */
[----:B------:R-:W-:-:S02]  /*6dc0*/  ISETP.GT.AND P3, PT, R12, 0xd, PT ;  /* 0x0000000d0c00780c */ /* 0x000fc40003f64270 */
[----:B0-----:R-:W-:Y:S02]  /*6dd0*/  SHF.R.S32.HI R127, RZ, 0x1f, R10 ;  /* 0x0000001fff7f7819 */ /* 0x001fe4000001140a */
[-C--:B------:R-:W-:Y:S02]  /*6de0*/  IADD3 R126, P5, PT, R10, R139.reuse, RZ ;  /* 0x0000008b0a7e7210 */ /* 0x080fe40007fbe0ff */
[----:B------:R-:W-:Y:S02]  /*6df0*/  SHF.R.S32.HI R151, RZ, 0x1f, R11 ;  /* 0x0000001fff977819 */ /* 0x000fe4000001140b */
[----:B-1----:R-:W-:Y:S02]  /*6e00*/  IADD3 R154, P6, PT, R11, R139, RZ ;  /* 0x0000008b0b9a7210 */ /* 0x002fe40007fde0ff */
[----:B------:R-:W-:Y:S01]  /*6e10*/  PRMT R175, RZ, 0x7610, R175 ;  /* 0x00007610ffaf7816 */ /* 0x000fe200000000af */
[----:B------:R-:W-:Y:S01]  /*6e20*/  IMAD.X R127, R127, 0x1, R150, P5 ;  /* 0x000000017f7f7824 */ /* 0x000fe200028e0696 */
[----:B------:R-:W-:Y:S01]  /*6e30*/  PRMT R244, RZ, 0x7610, R244 ;  /* 0x00007610fff47816 */ /* 0x000fe200000000f4 */
[----:B------:R-:W-:Y:S01]  /*6e40*/  IMAD.X R155, R151, 0x1, R150, P6 ;  /* 0x00000001979b7824 */ /* 0x000fe200030e0696 */
[----:B------:R-:W-:-:S02]  /*6e50*/  SHF.R.S32.HI R153, RZ, 0x1f, R13 ;  /* 0x0000001fff997819 */ /* 0x000fc4000001140d */
[----:B------:R-:W-:Y:S01]  /*6e60*/  IADD3 R152, P5, PT, R13, R139, RZ ;  /* 0x0000008b0d987210 */ /* 0x000fe20007fbe0ff */
[----:B------:R0:W2:Y:S01]  /*6e70*/  @P2 LDG.E.U8 R175, desc[UR26][R156.64] ;  /* 0x0000001a9caf2981 */ /* 0x0000a2000c1e1100 */
[----:B------:R-:W-:Y:S02]  /*6e80*/  PRMT R228, RZ, 0x7610, R228 ;  /* 0x00007610ffe47816 */ /* 0x000fe400000000e4 */
[C---:B------:R-:W-:Y:S01]  /*6e90*/  ISETP.GT.AND P2, PT, R12.reuse, 0xe, PT ;  /* 0x0000000e0c00780c */ /* 0x040fe20003f44270 */
[----:B------:R1:W2:Y:S01]  /*6ea0*/  @P4 LDG.E.U8 R244, desc[UR26][R126.64] ;  /* 0x0000001a7ef44981 */ /* 0x0002a2000c1e1100 */
[----:B------:R-:W-:Y:S01]  /*6eb0*/  IMAD.X R153, R153, 0x1, R150, P5 ;  /* 0x0000000199997824 */ /* 0x000fe200028e0696 */
[----:B------:R-:W-:Y:S02]  /*6ec0*/  ISETP.GT.AND P4, PT, R12, 0xf, PT ;  /* 0x0000000f0c00780c */ /* 0x000fe40003f84270 */
[----:B------:R1:W2:Y:S01]  /*6ed0*/  @P3 LDG.E.U8 R228, desc[UR26][R154.64] ;  /* 0x0000001a9ae43981 */ /* 0x0002a2000c1e1100 */
[----:B------:R-:W-:-:S02]  /*6ee0*/  SHF.R.S32.HI R151, RZ, 0x1f, R14 ;  /* 0x0000001fff977819 */ /* 0x000fc4000001140e */
[-C--:B0-----:R-:W-:Y:S02]  /*6ef0*/  IADD3 R156, P5, PT, R14, R139.reuse, RZ ;  /* 0x0000008b0e9c7210 */ /* 0x081fe40007fbe0ff */
[----:B------:R-:W-:Y:S02]  /*6f00*/  ISETP.GT.AND P3, PT, R12, 0x10, PT ;  /* 0x000000100c00780c */ /* 0x000fe40003f64270 */
[----:B-1----:R-:W-:Y:S01]  /*6f10*/  SHF.R.S32.HI R127, RZ, 0x1f, R15 ;  /* 0x0000001fff7f7819 */ /* 0x002fe2000001140f */
[----:B------:R-:W-:Y:S01]  /*6f20*/  IMAD.X R157, R151, 0x1, R150, P5 ;  /* 0x00000001979d7824 */ /* 0x000fe200028e0696 */
[----:B------:R-:W-:Y:S02]  /*6f30*/  IADD3 R126, P6, PT, R15, R139, RZ ;  /* 0x0000008b0f7e7210 */ /* 0x000fe40007fde0ff */
[----:B------:R-:W-:Y:S02]  /*6f40*/  PRMT R212, RZ, 0x7610, R212 ;  /* 0x00007610ffd47816 */ /* 0x000fe400000000d4 */
[----:B------:R-:W-:-:S02]  /*6f50*/  SHF.R.S32.HI R151, RZ, 0x1f, R16 ;  /* 0x0000001fff977819 */ /* 0x000fc40000011410 */
[----:B------:R-:W-:Y:S02]  /*6f60*/  IADD3 R154, P5, PT, R16, R139, RZ ;  /* 0x0000008b109a7210 */ /* 0x000fe40007fbe0ff */
[----:B------:R-:W-:Y:S01]  /*6f70*/  PRMT R196, RZ, 0x7610, R196 ;  /* 0x00007610ffc47816 */ /* 0x000fe200000000c4 */
[----:B------:R-:W-:Y:S01]  /*6f80*/  IMAD.X R127, R127, 0x1, R150, P6 ;  /* 0x000000017f7f7824 */ /* 0x000fe200030e0696 */
[----:B------:R-:W-:Y:S01]  /*6f90*/  PRMT R140, RZ, 0x7610, R140 ;  /* 0x00007610ff8c7816 */ /* 0x000fe2000000008c */
[----:B------:R0:W2:Y:S01]  /*6fa0*/  @P2 LDG.E.U8 R212, desc[UR26][R152.64] ;  /* 0x0000001a98d42981 */ /* 0x0000a2000c1e1100 */
[----:B------:R-:W-:Y:S01]  /*6fb0*/  IMAD.X R155, R151, 0x1, R150, P5 ;  /* 0x00000001979b7824 */ /* 0x000fe200028e0696 */
[C---:B------:R-:W-:Y:S02]  /*6fc0*/  ISETP.GT.AND P2, PT, R12.reuse, 0x11, PT ;  /* 0x000000110c00780c */ /* 0x040fe40003f44270 */
[----:B------:R-:W-:Y:S01]  /*6fd0*/  SHF.R.S32.HI R151, RZ, 0x1f, R17 ;  /* 0x0000001fff977819 */ /* 0x000fe20000011411 */
[----:B------:R1:W2:Y:S01]  /*6fe0*/  @P4 LDG.E.U8 R196, desc[UR26][R156.64] ;  /* 0x0000001a9cc44981 */ /* 0x0002a2000c1e1100 */
[----:B------:R-:W-:-:S03]  /*6ff0*/  ISETP.GT.AND P4, PT, R12, 0x12, PT ;  /* 0x000000120c00780c */ /* 0x000fc60003f84270 */
[----:B------:R1:W2:Y:S01]  /*7000*/  @P3 LDG.E.U8 R140, desc[UR26][R126.64] ;  /* 0x0000001a7e8c3981 */ /* 0x0002a2000c1e1100 */
[----:B0-----:R-:W-:Y:S02]  /*7010*/  IADD3 R152, P5, PT, R17, R139, RZ ;  /* 0x0000008b11987210 */ /* 0x001fe40007fbe0ff */
[----:B------:R-:W-:-:S03]  /*7020*/  ISETP.GT.AND P3, PT, R12, 0x13, PT ;  /* 0x000000130c00780c */ /* 0x000fc60003f64270 */
[----:B------:R-:W-:Y:S01]  /*7030*/  IMAD.X R153, R151, 0x1, R150, P5 ;  /* 0x0000000197997824 */ /* 0x000fe200028e0696 */
[----:B------:R-:W-:Y:S02]  /*7040*/  SHF.R.S32.HI R151, RZ, 0x1f, R18 ;  /* 0x0000001fff977819 */ /* 0x000fe40000011412 */
[-C--:B-1----:R-:W-:Y:S02]  /*7050*/  IADD3 R156, P6, PT, R18, R139.reuse, RZ ;  /* 0x0000008b129c7210 */ /* 0x082fe40007fde0ff */
[----:B------:R-:W-:Y:S02]  /*7060*/  PRMT R203, RZ, 0x7610, R203 ;  /* 0x00007610ffcb7816 */ /* 0x000fe400000000cb */
[----:B------:R-:W-:Y:S02]  /*7070*/  SHF.R.S32.HI R127, RZ, 0x1f, R19 ;  /* 0x0000001fff7f7819 */ /* 0x000fe40000011413 */
[----:B------:R-:W-:Y:S02]  /*7080*/  IADD3 R126, P5, PT, R19, R139, RZ ;  /* 0x0000008b137e7210 */ /* 0x000fe40007fbe0ff */
[----:B------:R-:W-:Y:S01]  /*7090*/  PRMT R189, RZ, 0x7610, R189 ;  /* 0x00007610ffbd7816 */ /* 0x000fe200000000bd */
[--C-:B------:R-:W-:Y:S01]  /*70a0*/  IMAD.X R157, R151, 0x1, R150.reuse, P6 ;  /* 0x00000001979d7824 */ /* 0x100fe200030e0696 */
[----:B------:R-:W-:Y:S01]  /*70b0*/  PRMT R173, RZ, 0x7610, R173 ;  /* 0x00007610ffad7816 */ /* 0x000fe200000000ad */
[----:B------:R0:W2:Y:S01]  /*70c0*/  @P2 LDG.E.U8 R203, desc[UR26][R154.64] ;  /* 0x0000001a9acb2981 */ /* 0x0000a2000c1e1100 */
[----:B------:R-:W-:Y:S01]  /*70d0*/  IMAD.X R127, R127, 0x1, R150, P5 ;  /* 0x000000017f7f7824 */ /* 0x000fe200028e0696 */
[----:B------:R-:W-:-:S02]  /*70e0*/  ISETP.GT.AND P2, PT, R12, 0x14, PT ;  /* 0x000000140c00780c */ /* 0x000fc40003f44270 */
        /* <DEDUP_REMOVED lines=10> */
[----:B------:R-:W-:Y:S01]  /*7190*/  PRMT R226, RZ, 0x7610, R226 ;  /* 0x00007610ffe27816 */ /* 0x000fe200000000e2 */
[----:B------:R-:W-:Y:S01]  /*71a0*/  IMAD.X R153, R151, 0x1, R150, P6 ;  /* 0x0000000197997824 */ /* 0x000fe200030e0696 */
[----:B------:R-:W-:Y:S02]  /*71b0*/  PRMT R210, RZ, 0x7610, R210 ;  /* 0x00007610ffd27816 */ /* 0x000fe400000000d2 */
[----:B------:R-:W-:Y:S01]  /*71c0*/  SHF.R.S32.HI R157, RZ, 0x1f, R22 ;  /* 0x0000001fff9d7819 */ /* 0x000fe20000011416 */
[----:B------:R0:W2:Y:S01]  /*71d0*/  @P2 LDG.E.U8 R242, desc[UR26][R126.64] ;  /* 0x0000001a7ef22981 */ /* 0x0000a2000c1e1100 */
[----:B------:R-:W-:-:S02]  /*71e0*/  IADD3 R156, P5, PT, R22, R139, RZ ;  /* 0x0000008b169c7210 */ /* 0x000fc40007fbe0ff */
[C---:B------:R-:W-:Y:S01]  /*71f0*/  ISETP.GT.AND P2, PT, R12.reuse, 0x17, PT ;  /* 0x000000170c00780c */ /* 0x040fe20003f44270 */
[----:B------:R1:W2:Y:S01]  /*7200*/  @P4 LDG.E.U8 R226, desc[UR26][R154.64] ;  /* 0x0000001a9ae24981 */ /* 0x0002a2000c1e1100 */
[C---:B------:R-:W-:Y:S01]  /*7210*/  ISETP.GT.AND P4, PT, R12.reuse, 0x18, PT ;  /* 0x000000180c00780c */ /* 0x040fe20003f84270 */
[----:B------:R-:W-:Y:S02]  /*7220*/  IMAD.X R157, R157, 0x1, R150, P5 ;  /* 0x000000019d9d7824 */ /* 0x000fe400028e0696 */
[----:B------:R1:W2:Y:S01]  /*7230*/  @P3 LDG.E.U8 R210, desc[UR26][R152.64] ;  /* 0x0000001a98d23981 */ /* 0x0002a2000c1e1100 */
[----:B------:R-:W-:Y:S02]  /*7240*/  ISETP.GT.AND P3, PT, R12, 0x19, PT ;  /* 0x000000190c00780c */ /* 0x000fe40003f64270 */
[----:B0-----:R-:W-:Y:S02]  /*7250*/  SHF.R.S32.HI R127, RZ, 0x1f, R23 ;  /* 0x0000001fff7f7819 */ /* 0x001fe40000011417 */
[----:B------:R-:W-:-:S02]  /*7260*/  IADD3 R126, P5, PT, R23, R139, RZ ;  /* 0x0000008b177e7210 */ /* 0x000fc40007fbe0ff */
[----:B------:R-:W-:Y:S02]  /*7270*/  SHF.R.S32.HI R151, RZ, 0x1f, R24 ;  /* 0x0000001fff977819 */ /* 0x000fe40000011418 */
[-C--:B-1----:R-:W-:Y:S02]  /*7280*/  IADD3 R154, P6, PT, R24, R139.reuse, RZ ;  /* 0x0000008b189a7210 */ /* 0x082fe40007fde0ff */
[----:B------:R-:W-:Y:S01]  /*7290*/  PRMT R194, RZ, 0x7610, R194 ;  /* 0x00007610ffc27816 */ /* 0x000fe200000000c2 */
[----:B------:R-:W-:Y:S01]  /*72a0*/  IMAD.X R127, R127, 0x1, R150, P5 ;  /* 0x000000017f7f7824 */ /* 0x000fe200028e0696 */
[----:B------:R-:W-:Y:S01]  /*72b0*/  PRMT R142, RZ, 0x7610, R142 ;  /* 0x00007610ff8e7816 */ /* 0x000fe2000000008e */
[----:B------:R-:W-:Y:S01]  /*72c0*/  IMAD.X R155, R151, 0x1, R150, P6 ;  /* 0x00000001979b7824 */ /* 0x000fe200030e0696 */
[----:B------:R-:W-:Y:S02]  /*72d0*/  SHF.R.S32.HI R153, RZ, 0x1f, R25 ;  /* 0x0000001fff997819 */ /* 0x000fe40000011419 */
[----:B------:R-:W-:Y:S01]  /*72e0*/  IADD3 R152, P5, PT, R25, R139, RZ ;  /* 0x0000008b19987210 */ /* 0x000fe20007fbe0ff */
[----:B------:R0:W2:Y:S01]  /*72f0*/  @P2 LDG.E.U8 R194, desc[UR26][R156.64] ;  /* 0x0000001a9cc22981 */ /* 0x0000a2000c1e1100 */
[----:B------:R-:W-:-:S02]  /*7300*/  PRMT R201, RZ, 0x7610, R201 ;  /* 0x00007610ffc97816 */ /* 0x000fc400000000c9 */
[C---:B------:R-:W-:Y:S01]  /*7310*/  ISETP.GT.AND P2, PT, R12.reuse, 0x1a, PT ;  /* 0x0000001a0c00780c */ /* 0x040fe20003f44270 */
[----:B------:R1:W2:Y:S01]  /*7320*/  @P4 LDG.E.U8 R142, desc[UR26][R126.64] ;  /* 0x0000001a7e8e4981 */ /* 0x0002a2000c1e1100 */
[----:B------:R-:W-:Y:S01]  /*7330*/  IMAD.X R153, R153, 0x1, R150, P5 ;  /* 0x0000000199997824 */ /* 0x000fe200028e0696 */
[----:B------:R-:W-:Y:S02]  /*7340*/  ISETP.GT.AND P4, PT, R12, 0x1b, PT ;  /* 0x0000001b0c00780c */ /* 0x000fe40003f84270 */
[----:B------:R1:W2:Y:S01]  /*7350*/  @P3 LDG.E.U8 R201, desc[UR26][R154.64] ;  /* 0x0000001a9ac93981 */ /* 0x0002a2000c1e1100 */
[----:B------:R-:W-:Y:S02]  /*7360*/  SHF.R.S32.HI R151, RZ, 0x1f, R26 ;  /* 0x0000001fff977819 */ /* 0x000fe4000001141a */
[----:B0-----:R-:W-:Y:S02]  /*7370*/  IADD3 R156, P5, PT, R26, R139, RZ ;  /* 0x0000008b1a9c7210 */ /* 0x001fe40007fbe0ff */
[----:B------:R-:W-:-:S02]  /*7380*/  ISETP.GT.AND P3, PT, R12, 0x1c, PT ;  /* 0x0000001c0c00780c */ /* 0x000fc40003f64270 */
[----:B-1----:R-:W-:Y:S01]  /*7390*/  SHF.R.S32.HI R127, RZ, 0x1f, R28 ;  /* 0x0000001fff7f7819 */ /* 0x002fe2000001141c */
[--C-:B------:R-:W-:Y:S01]  /*73a0*/  IMAD.X R157, R151, 0x1, R150.reuse, P5 ;  /* 0x00000001979d7824 */ /* 0x100fe200028e0696 */
[-C--:B------:R-:W-:Y:S02]  /*73b0*/  IADD3 R126, P6, PT, R28, R139.reuse, RZ ;  /* 0x0000008b1c7e7210 */ /* 0x080fe40007fde0ff */
[----:B------:R-:W-:Y:S02]  /*73c0*/  PRMT R187, RZ, 0x7610, R187 ;  /* 0x00007610ffbb7816 */ /* 0x000fe400000000bb */
[----:B------:R-:W-:Y:S02]  /*73d0*/  SHF.R.S32.HI R151, RZ, 0x1f, R29 ;  /* 0x0000001fff977819 */ /* 0x000fe4000001141d */
[----:B------:R-:W-:Y:S02]  /*73e0*/  IADD3 R154, P5, PT, R29, R139, RZ ;  /* 0x0000008b1d9a7210 */ /* 0x000fe40007fbe0ff */
[----:B------:R-:W-:Y:S01]  /*73f0*/  PRMT R171, RZ, 0x7610, R171 ;  /* 0x00007610ffab7816 */ /* 0x000fe200000000ab */
[----:B------:R-:W-:Y:S01]  /*7400*/  IMAD.X R127, R127, 0x1, R150, P6 ;  /* 0x000000017f7f7824 */ /* 0x000fe200030e0696 */
[----:B------:R-:W-:Y:S01]  /*7410*/  PRMT R240, RZ, 0x7610, R240 ;  /* 0x00007610fff07816 */ /* 0x000fe200000000f0 */
[----:B------:R0:W2:Y:S01]  /*7420*/  @P2 LDG.E.U8 R187, desc[UR26][R152.64] ;  /* 0x0000001a98bb2981 */ /* 0x0000a2000c1e1100 */
[----:B------:R-:W-:Y:S01]  /*7430*/  IMAD.X R155, R151, 0x1, R150, P5 ;  /* 0x00000001979b7824 */ /* 0x000fe200028e0696 */
[----:B------:R-:W-:-:S02]  /*7440*/  SHF.R.S32.HI R151, RZ, 0x1f, R30 ;  /* 0x0000001fff977819 */ /* 0x000fc4000001141e */
[----:B------:R1:W2:Y:S01]  /*7450*/  @P4 LDG.E.U8 R171, desc[UR26][R156.64] ;  /* 0x0000001a9cab4981 */ /* 0x0002a2000c1e1100 */
[C---:B------:R-:W-:Y:S02]  /*7460*/  ISETP.GT.AND P4, PT, R12.reuse, 0x1e, PT ;  /* 0x0000001e0c00780c */ /* 0x040fe40003f84270 */
[----:B------:R-:W-:Y:S01]  /*7470*/  ISETP.GT.AND P2, PT, R12, 0x1d, PT ;  /* 0x0000001d0c00780c */ /* 0x000fe20003f44270 */
[----:B------:R1:W2:Y:S01]  /*7480*/  @P3 LDG.E.U8 R240, desc[UR26][R126.64] ;  /* 0x0000001a7ef03981 */ /* 0x0002a2000c1e1100 */
[-C--:B0-----:R-:W-:Y:S02]  /*7490*/  IADD3 R152, P5, PT, R30, R139.reuse, RZ ;  /* 0x0000008b1e987210 */ /* 0x081fe40007fbe0ff */
[----:B------:R-:W-:Y:S02]  /*74a0*/  ISETP.GT.AND P3, PT, R12, 0x1f, PT ;  /* 0x0000001f0c00780c */ /* 0x000fe40003f64270 */
[----:B-1----:R-:W-:Y:S01]  /*74b0*/  IADD3 R156, P6, PT, R31, R139, RZ ;  /* 0x0000008b1f9c7210 */ /* 0x002fe20007fde0ff */
[----:B------:R-:W-:Y:S01]  /*74c0*/  IMAD.X R153, R151, 0x1, R150, P5 ;  /* 0x0000000197997824 */ /* 0x000fe200028e0696 */
[----:B------:R-:W-:-:S02]  /*74d0*/  SHF.R.S32.HI R151, RZ, 0x1f, R31 ;  /* 0x0000001fff977819 */ /* 0x000fc4000001141f */
[----:B------:R-:W-:Y:S02]  /*74e0*/  PRMT R208, RZ, 0x7610, R208 ;  /* 0x00007610ffd07816 */ /* 0x000fe400000000d0 */
[----:B------:R-:W-:Y:S01]  /*74f0*/  PRMT R224, RZ, 0x7610, R224 ;  /* 0x00007610ffe07816 */ /* 0x000fe200000000e0 */
[----:B------:R-:W-:Y:S01]  /*7500*/  IMAD.X R157, R151, 0x1, R150, P6 ;  /* 0x00000001979d7824 */ /* 0x000fe200030e0696 */
[----:B------:R-:W-:Y:S02]  /*7510*/  PRMT R192, RZ, 0x7610, R192 ;  /* 0x00007610ffc07816 */ /* 0x000fe400000000c0 */
[----:B------:R-:W-:Y:S01]  /*7520*/  SHF.R.S32.HI R127, RZ, 0x1f, R32 ;  /* 0x0000001fff7f7819 */ /* 0x000fe20000011420 */
[----:B------:R-:W2:Y:S01]  /*7530*/  @P4 LDG.E.U8 R208, desc[UR26][R152.64] ;  /* 0x0000001a98d04981 */ /* 0x000ea2000c1e1100 */
[----:B------:R-:W-:Y:S02]  /*7540*/  IADD3 R126, P5, PT, R32, R139, RZ ;  /* 0x0000008b207e7210 */ /* 0x000fe40007fbe0ff */
[----:B------:R-:W-:Y:S01]  /*7550*/  ISETP.GT.AND P4, PT, R12, 0x21, PT ;  /* 0x000000210c00780c */ /* 0x000fe20003f84270 */
[----:B------:R0:W2:Y:S01]  /*7560*/  @P2 LDG.E.U8 R224, desc[UR26][R154.64] ;  /* 0x0000001a9ae02981 */ /* 0x0000a2000c1e1100 */
[----:B------:R-:W-:Y:S01]  /*7570*/  SHF.R.S32.HI R151, RZ, 0x1f, R33 ;  /* 0x0000001fff977819 */ /* 0x000fe20000011421 */
[----:B------:R-:W-:-:S02]  /*7580*/  IMAD.X R127, R127, 0x1, R150, P5 ;  /* 0x000000017f7f7824 */ /* 0x000fc400028e0696 */
[----:B------:R1:W2:Y:S01]  /*7590*/  @P3 LDG.E.U8 R192, desc[UR26][R156.64] ;  /* 0x0000001a9cc03981 */ /* 0x0002a2000c1e1100 */
[C---:B------:R-:W-:Y:S02]  /*75a0*/  ISETP.GT.AND P3, PT, R12.reuse, 0x22, PT ;  /* 0x000000220c00780c */ /* 0x040fe40003f64270 */
[----:B------:R-:W-:Y:S02]  /*75b0*/  ISETP.GT.AND P2, PT, R12, 0x20, PT ;  /* 0x000000200c00780c */ /* 0x000fe40003f44270 */
[-C--:B0-----:R-:W-:Y:S02]  /*75c0*/  IADD3 R154, P5, PT, R33, R139.reuse, RZ ;  /* 0x0000008b219a7210 */ /* 0x081fe40007fbe0ff */
[----:B------:R-:W-:Y:S02]  /*75d0*/  SHF.R.S32.HI R153, RZ, 0x1f, R34 ;  /* 0x0000001fff997819 */ /* 0x000fe40000011422 */
[----:B------:R-:W-:Y:S01]  /*75e0*/  IADD3 R152, P6, PT, R34, R139, RZ ;  /* 0x0000008b22987210 */ /* 0x000fe20007fde0ff */
[----:B------:R-:W-:Y:S01]  /*75f0*/  IMAD.X R155, R151, 0x1, R150, P5 ;  /* 0x00000001979b7824 */ /* 0x000fe200028e0696 */
[----:B------:R-:W-:-:S02]  /*7600*/  PRMT R151, RZ, 0x7610, R151 ;  /* 0x00007610ff977816 */ /* 0x000fc40000000097 */
[----:B------:R-:W-:Y:S01]  /*7610*/  PRMT R185, RZ, 0x7610, R185 ;  /* 0x00007610ffb97816 */ /* 0x000fe200000000b9 */
[----:B------:R-:W-:Y:S01]  /*7620*/  IMAD.X R153, R153, 0x1, R150, P6 ;  /* 0x0000000199997824 */ /* 0x000fe200030e0696 */
[----:B------:R-:W-:Y:S02]  /*7630*/  PRMT R160, RZ, 0x7610, R160 ;  /* 0x00007610ffa07816 */ /* 0x000fe400000000a0 */
[----:B-1----:R-:W-:Y:S01]  /*7640*/  SHF.R.S32.HI R157, RZ, 0x1f, R35 ;  /* 0x0000001fff9d7819 */ /* 0x002fe20000011423 */
[----:B------:R0:W2:Y:S01]  /*7650*/  @P4 LDG.E.U8 R151, desc[UR26][R154.64] ;  /* 0x0000001a9a974981 */ /* 0x0000a2000c1e1100 */
[----:B------:R-:W-:Y:S02]  /*7660*/  IADD3 R156, P5, PT, R35, R139, RZ ;  /* 0x0000008b239c7210 */ /* 0x000fe40007fbe0ff */
[C---:B------:R-:W-:Y:S01]  /*7670*/  ISETP.GT.AND P4, PT, R12.reuse, 0x24, PT ;  /* 0x000000240c00780c */ /* 0x040fe20003f84270 */
[----:B------:R-:W2:Y:S01]  /*7680*/  @P3 LDG.E.U8 R185, desc[UR26][R152.64] ;  /* 0x0000001a98b93981 */ /* 0x000ea2000c1e1100 */
[----:B------:R-:W-:Y:S01]  /*7690*/  ISETP.GT.AND P3, PT, R12, 0x25, PT ;  /* 0x000000250c00780c */ /* 0x000fe20003f64270 */
[----:B------:R-:W-:-:S02]  /*76a0*/  IMAD.X R157, R157, 0x1, R150, P5 ;  /* 0x000000019d9d7824 */ /* 0x000fc400028e0696 */
[----:B------:R1:W2:Y:S01]  /*76b0*/  @P2 LDG.E.U8 R160, desc[UR26][R126.64] ;  /* 0x0000001a7ea02981 */ /* 0x0002a2000c1e1100 */
[----:B------:R-:W-:Y:S02]  /*76c0*/  ISETP.GT.AND P2, PT, R12, 0x23, PT ;  /* 0x000000230c00780c */ /* 0x000fe40003f44270 */
[----:B0-----:R-:W-:Y:S02]  /*76d0*/  SHF.R.S32.HI R155, RZ, 0x1f, R37 ;  /* 0x0000001fff9b7819 */ /* 0x001fe40000011425 */
[-C--:B------:R-:W-:Y:S02]  /*76e0*/  IADD3 R154, P6, PT, R37, R139.reuse, RZ ;  /* 0x0000008b259a7210 */ /* 0x080fe40007fde0ff */
[----:B-1----:R-:W-:Y:S02]  /*76f0*/  SHF.R.S32.HI R127, RZ, 0x1f, R36 ;  /* 0x0000001fff7f7819 */ /* 0x002fe40000011424 */
[----:B------:R-:W-:Y:S02]  /*7700*/  IADD3 R126, P5, PT, R36, R139, RZ ;  /* 0x0000008b247e7210 */ /* 0x000fe40007fbe0ff */
[----:B------:R-:W-:Y:S01]  /*7710*/  PRMT R238, RZ, 0x7610, R238 ;  /* 0x00007610ffee7816 */ /* 0x000fe200000000ee */
[----:B------:R-:W-:Y:S01]  /*7720*/  IMAD.X R155, R155, 0x1, R150, P6 ;  /* 0x000000019b9b7824 */ /* 0x000fe200030e0696 */
[----:B------:R-:W-:Y:S01]  /*7730*/  PRMT R222, RZ, 0x7610, R222 ;  /* 0x00007610ffde7816 */ /* 0x000fe200000000de */
[----:B------:R-:W-:Y:S01]  /*7740*/  IMAD.X R127, R127, 0x1, R150, P5 ;  /* 0x000000017f7f7824 */ /* 0x000fe200028e0696 */
[----:B------:R-:W-:-:S02]  /*7750*/  PRMT R169, RZ, 0x7610, R169 ;  /* 0x00007610ffa97816 */ /* 0x000fc400000000a9 */
[----:B------:R-:W-:Y:S02]  /*7760*/  SHF.R.S32.HI R153, RZ, 0x1f, R38 ;  /* 0x0000001fff997819 */ /* 0x000fe40000011426 */
[----:B------:R-:W-:Y:S01]  /*7770*/  IADD3 R152, P5, PT, R38, R139, RZ ;  /* 0x0000008b26987210 */ /* 0x000fe20007fbe0ff */
[----:B------:R0:W2:Y:S01]  /*7780*/  @P4 LDG.E.U8 R238, desc[UR26][R126.64] ;  /* 0x0000001a7eee4981 */ /* 0x0000a2000c1e1100 */
[----:B------:R-:W-:-:S03]  /*7790*/  ISETP.GT.AND P4, PT, R12, 0x27, PT ;  /* 0x000000270c00780c */ /* 0x000fc60003f84270 */
[----:B------:R-:W2:Y:S01]  /*77a0*/  @P3 LDG.E.U8 R222, desc[UR26][R154.64] ;  /* 0x0000001a9ade3981 */ /* 0x000ea2000c1e1100 */
[C---:B------:R-:W-:Y:S01]  /*77b0*/  ISETP.GT.AND P3, PT, R12.reuse, 0x28, PT ;  /* 0x000000280c00780c */ /* 0x040fe20003f64270 */
[----:B------:R-:W-:Y:S02]  /*77c0*/  IMAD.X R153, R153, 0x1, R150, P5 ;  /* 0x0000000199997824 */ /* 0x000fe400028e0696 */
[----:B------:R1:W2:Y:S01]  /*77d0*/  @P2 LDG.E.U8 R169, desc[UR26][R156.64] ;  /* 0x0000001a9ca92981 */ /* 0x0002a2000c1e1100 */
[----:B------:R-:W-:Y:S02]  /*77e0*/  ISETP.GT.AND P2, PT, R12, 0x26, PT ;  /* 0x000000260c00780c */ /* 0x000fe40003f44270 */
[----:B0-----:R-:W-:Y:S02]  /*77f0*/  SHF.R.S32.HI R127, RZ, 0x1f, R40 ;  /* 0x0000001fff7f7819 */ /* 0x001fe40000011428 */
[----:B------:R-:W-:Y:S02]  /*7800*/  IADD3 R126, P6, PT, R40, R139, RZ ;  /* 0x0000008b287e7210 */ /* 0x000fe40007fde0ff */
[----:B-1----:R-:W-:-:S02]  /*7810*/  SHF.R.S32.HI R157, RZ, 0x1f, R39 ;  /* 0x0000001fff9d7819 */ /* 0x002fc40000011427 */
[-C--:B------:R-:W-:Y:S02]  /*7820*/  IADD3 R156, P5, PT, R39, R139.reuse, RZ ;  /* 0x0000008b279c7210 */ /* 0x080fe40007fbe0ff */
[----:B------:R-:W-:Y:S01]  /*7830*/  PRMT R190, RZ, 0x7610, R190 ;  /* 0x00007610ffbe7816 */ /* 0x000fe200000000be */
[----:B------:R-:W-:Y:S01]  /*7840*/  IMAD.X R127, R127, 0x1, R150, P6 ;  /* 0x000000017f7f7824 */ /* 0x000fe200030e0696 */
[----:B------:R-:W-:Y:S01]  /*7850*/  PRMT R132, RZ, 0x7610, R132 ;  /* 0x00007610ff847816 */ /* 0x000fe20000000084 */
[----:B------:R-:W-:Y:S01]  /*7860*/  IMAD.X R157, R157, 0x1, R150, P5 ;  /* 0x000000019d9d7824 */ /* 0x000fe200028e0696 */
[----:B------:R-:W-:Y:S02]  /*7870*/  PRMT R206, RZ, 0x7610, R206 ;  /* 0x00007610ffce7816 */ /* 0x000fe400000000ce */
        /* <DEDUP_REMOVED lines=50> */
[--C-:B------:R-:W-:Y:S01]  /*7ba0*/  IMAD.X R155, R155, 0x1, R150.reuse, P6 ;  /* 0x000000019b9b7824 */ /* 0x100fe200030e0696 */
        /* <DEDUP_REMOVED lines=45> */
[--C-:B------:R-:W-:Y:S02]  /*7e80*/  IMAD.X R127, R127, 0x1, R150.reuse, P5 ;  /* 0x000000017f7f7824 */ /* 0x100fe400028e0696 */
[----:B------:R1:W2:Y:S01]  /*7e90*/  @P2 LDG.E.U8 R218, desc[UR26][R154.64] ;  /* 0x0000001a9ada2981 */ /* 0x0002a2000c1e1100 */
[----:B------:R-:W-:Y:S02]  /*7ea0*/  ISETP.GT.AND P2, PT, R12, 0x38, PT ;  /* 0x000000380c00780c */ /* 0x000fe40003f44270 */
[-C--:B0-----:R-:W-:Y:S02]  /*7eb0*/  IADD3 R152, P5, PT, R60, R139.reuse, RZ ;  /* 0x0000008b3c987210 */ /* 0x081fe40007fbe0ff */
[----:B------:R-:W-:Y:S02]  /*7ec0*/  PRMT R195, RZ, 0x7610, R195 ;  /* 0x00007610ffc37816 */ /* 0x000fe400000000c3 */
[----:B-1----:R-:W-:Y:S01]  /*7ed0*/  IADD3 R154, P6, PT, R57, R139, RZ ;  /* 0x0000008b399a7210 */ /* 0x002fe20007fde0ff */
[----:B------:R-:W-:Y:S01]  /*7ee0*/  IMAD.X R153, R62, 0x1, R150, P5 ;  /* 0x000000013e997824 */ /* 0x000fe200028e0696 */
[----:B------:R-:W-:-:S03]  /*7ef0*/  PRMT R179, RZ, 0x7610, R179 ;  /* 0x00007610ffb37816 */ /* 0x000fc600000000b3 */
[----:B------:R-:W-:Y:S01]  /*7f00*/  IMAD.X R155, R59, 0x1, R150, P6 ;  /* 0x000000013b9b7824 */ /* 0x000fe200030e0696 */
[----:B------:R-:W-:Y:S02]  /*7f10*/  PRMT R128, RZ, 0x7610, R128 ;  /* 0x00007610ff807816 */ /* 0x000fe40000000080 */
[----:B------:R-:W-:Y:S01]  /*7f20*/  IADD3 R156, P6, PT, R109, R139, RZ ;  /* 0x0000008b6d9c7210 */ /* 0x000fe20007fde0ff */
[----:B------:R-:W2:Y:S01]  /*7f30*/  @P3 LDG.E.U8 R179, desc[UR26][R152.64] ;  /* 0x0000001a98b33981 */ /* 0x000ea2000c1e1100 */
[----:B------:R-:W-:-:S03]  /*7f40*/  ISETP.GT.AND P3, PT, R12, 0x3d, PT ;  /* 0x0000003d0c00780c */ /* 0x000fc60003f64270 */
[----:B------:R0:W2:Y:S01]  /*7f50*/  @P4 LDG.E.U8 R195, desc[UR26][R154.64] ;  /* 0x0000001a9ac34981 */ /* 0x0000a2000c1e1100 */
[----:B------:R-:W-:Y:S01]  /*7f60*/  ISETP.GT.AND P4, PT, R12, 0x3c, PT ;  /* 0x0000003c0c00780c */ /* 0x000fe20003f84270 */
[----:B------:R-:W-:Y:S02]  /*7f70*/  IMAD.X R157, R112, 0x1, R150, P6 ;  /* 0x00000001709d7824 */ /* 0x000fe400030e0696 */
[----:B------:R1:W2:Y:S01]  /*7f80*/  @P2 LDG.E.U8 R128, desc[UR26][R126.64] ;  /* 0x0000001a7e802981 */ /* 0x0002a2000c1e1100 */
[----:B------:R-:W-:Y:S02]  /*7f90*/  PRMT R232, RZ, 0x7610, R232 ;  /* 0x00007610ffe87816 */ /* 0x000fe400000000e8 */
[-C--:B0-----:R-:W-:Y:S02]  /*7fa0*/  IADD3 R154, P6, PT, R117, R139.reuse, RZ ;  /* 0x0000008b759a7210 */ /* 0x081fe40007fde0ff */
[----:B-1----:R-:W-:-:S03]  /*7fb0*/  IADD3 R126, P5, PT, R61, R139, RZ ;  /* 0x0000008b3d7e7210 */ /* 0x002fc60007fbe0ff */
[----:B------:R-:W-:Y:S01]  /*7fc0*/  IMAD.X R155, R120, 0x1, R150, P6 ;  /* 0x00000001789b7824 */ /* 0x000fe200030e0696 */
[----:B------:R-:W-:Y:S01]  /*7fd0*/  PRMT R216, RZ, 0x7610, R216 ;  /* 0x00007610ffd87816 */ /* 0x000fe200000000d8 */
[----:B------:R-:W-:Y:S01]  /*7fe0*/  IMAD.X R127, R63, 0x1, R150, P5 ;  /* 0x000000013f7f7824 */ /* 0x000fe200028e0696 */
[----:B------:R-:W-:-:S04]  /*7ff0*/  IADD3 R152, P5, PT, R118, R139, RZ ;  /* 0x0000008b76987210 */ /* 0x000fc80007fbe0ff */
[----:B------:R-:W2:Y:S01]  /*8000*/  @P3 LDG.E.U8 R216, desc[UR26][R154.64] ;  /* 0x0000001a9ad83981 */ /* 0x000ea2000c1e1100 */
[----:B------:R-:W-:-:S03]  /*8010*/  ISETP.GT.AND P3, PT, R12, RZ, PT ;  /* 0x000000ff0c00720c */ /* 0x000fc60003f64270 */
[----:B------:R0:W2:Y:S01]  /*8020*/  @P4 LDG.E.U8 R232, desc[UR26][R126.64] ;  /* 0x0000001a7ee84981 */ /* 0x0000a2000c1e1100 */
[----:B------:R-:W-:Y:S01]  /*8030*/  ISETP.GT.AND P4, PT, R12, 0x3f, PT ;  /* 0x0000003f0c00780c */ /* 0x000fe20003f84270 */
[----:B------:R-:W-:Y:S01]  /*8040*/  IMAD.X R153, R121, 0x1, R150, P5 ;  /* 0x0000000179997824 */ /* 0x000fe200028e0696 */
[C---:B------:R-:W-:Y:S02]  /*8050*/  IADD3 RZ, P5, PT, R122.reuse, R139, RZ ;  /* 0x0000008b7aff7210 */ /* 0x040fe40007fbe0ff */
[----:B------:R-:W-:Y:S01]  /*8060*/  PRMT R184, RZ, 0x7610, R184 ;  /* 0x00007610ffb87816 */ /* 0x000fe200000000b8 */
[----:B0-----:R-:W-:Y:S02]  /*8070*/  IMAD.IADD R126, R122, 0x1, R139 ;  /* 0x000000017a7e7824 */ /* 0x001fe400078e028b */
[----:B------:R-:W-:Y:S01]  /*8080*/  IMAD.X R127, R123, 0x1, R150, P5 ;  /* 0x000000017b7f7824 */ /* 0x000fe200028e0696 */
[----:B------:R-:W-:Y:S02]  /*8090*/  ISETP.GT.AND P2, PT, R12, 0x3b, PT ;  /* 0x0000003b0c00780c */ /* 0x000fe40003f44270 */
[----:B------:R-:W-:-:S03]  /*80a0*/  PRMT R148, RZ, 0x7610, R148 ;  /* 0x00007610ff947816 */ /* 0x000fc60000000094 */
[----:B------:R0:W2:Y:S01]  /*80b0*/  @P4 LDG.E.U8 R184, desc[UR26][R126.64] ;  /* 0x0000001a7eb84981 */ /* 0x0000a2000c1e1100 */
[----:B------:R-:W-:Y:S01]  /*80c0*/  USHF.R.S32.HI UR8, URZ, 0x1f, UR15 ;  /* 0x0000001fff087899 */ /* 0x000fe2000801140f */
[----:B------:R-:W-:Y:S01]  /*80d0*/  PRMT R248, RZ, 0x7610, R248 ;  /* 0x00007610fff87816 */ /* 0x000fe200000000f8 */
[----:B0-----:R-:W-:Y:S02]  /*80e0*/  @P3 IMAD.MOV.U32 R126, RZ, RZ, R139 ;  /* 0x000000ffff7e3224 */ /* 0x001fe400078e008b */
[----:B------:R-:W-:Y:S01]  /*80f0*/  @P3 IMAD.MOV.U32 R127, RZ, RZ, R150 ;  /* 0x000000ffff7f3224 */ /* 0x000fe200078e0096 */
[----:B------:R-:W-:Y:S02]  /*8100*/  IADD3 R66, P4, PT, R66, UR15, RZ ;  /* 0x0000000f42427c10 */ /* 0x000fe4000ff9e0ff */
[----:B------:R-:W2:Y:S04]  /*8110*/  @P2 LDG.E.U8 R248, desc[UR26][R156.64] ;  /* 0x0000001a9cf82981 */ /* 0x000ea8000c1e1100 */
[----:B------:R0:W2:Y:S01]  /*8120*/  @P3 LDG.E.U8 R148, desc[UR26][R126.64] ;  /* 0x0000001a7e943981 */ /* 0x0000a2000c1e1100 */
[----:B------:R-:W-:-:S02]  /*8130*/  IADD3 R72, P3, PT, R72, UR15, RZ ;  /* 0x0000000f48487c10 */ /* 0x000fc4000ff7e0ff */
[----:B------:R-:W-:Y:S02]  /*8140*/  IADD3 R64, P5, PT, R64, UR15, RZ ;  /* 0x0000000f40407c10 */ /* 0x000fe4000ffbe0ff */
[----:B------:R-:W-:Y:S02]  /*8150*/  IADD3.X R73, PT, PT, R73, UR8, RZ, P3, !PT ;  /* 0x0000000849497c10 */ /* 0x000fe40009ffe4ff */
[----:B------:R-:W-:Y:S02]  /*8160*/  IADD3 R78, P3, PT, R78, UR15, RZ ;  /* 0x0000000f4e4e7c10 */ /* 0x000fe4000ff7e0ff */
[----:B------:R-:W-:Y:S02]  /*8170*/  ISETP.GT.AND P2, PT, R12, 0x3e, PT ;  /* 0x0000003e0c00780c */ /* 0x000fe40003f44270 */
[----:B------:R-:W-:Y:S02]  /*8180*/  IADD3.X R67, PT, PT, R67, UR8, RZ, P4, !PT ;  /* 0x0000000843437c10 */ /* 0x000fe4000a7fe4ff */
[----:B------:R-:W-:-:S02]  /*8190*/  IADD3.X R65, PT, PT, R65, UR8, RZ, P5, !PT ;  /* 0x0000000841417c10 */ /* 0x000fc4000affe4ff */
[----:B------:R-:W-:Y:S02]  /*81a0*/  IADD3 R70, P4, PT, R70, UR15, RZ ;  /* 0x0000000f46467c10 */ /* 0x000fe4000ff9e0ff */
[----:B------:R-:W-:Y:S02]  /*81b0*/  IADD3 R68, P5, PT, R68, UR15, RZ ;  /* 0x0000000f44447c10 */ /* 0x000fe4000ffbe0ff */
[----:B------:R-:W-:Y:S02]  /*81c0*/  IADD3.X R79, PT, PT, R79, UR8, RZ, P3, !PT ;  /* 0x000000084f4f7c10 */ /* 0x000fe40009ffe4ff */
[----:B------:R-:W-:Y:S02]  /*81d0*/  IADD3 R84, P3, PT, R84, UR15, RZ ;  /* 0x0000000f54547c10 */ /* 0x000fe4000ff7e0ff */
[----:B------:R-:W-:Y:S02]  /*81e0*/  IADD3.X R71, PT, PT, R71, UR8, RZ, P4, !PT ;  /* 0x0000000847477c10 */ /* 0x000fe4000a7fe4ff */
[----:B------:R-:W-:-:S02]  /*81f0*/  IADD3.X R69, PT, PT, R69, UR8, RZ, P5, !PT ;  /* 0x0000000845457c10 */ /* 0x000fc4000affe4ff */
[----:B------:R-:W-:Y:S02]  /*8200*/  IADD3 R76, P4, PT, R76, UR15, RZ ;  /* 0x0000000f4c4c7c10 */ /* 0x000fe4000ff9e0ff */
[----:B------:R-:W-:Y:S02]  /*8210*/  PRMT R200, RZ, 0x7610, R200 ;  /* 0x00007610ffc87816 */ /* 0x000fe400000000c8 */
[----:B------:R-:W-:Y:S02]  /*8220*/  IADD3 R74, P5, PT, R74, UR15, RZ ;  /* 0x0000000f4a4a7c10 */ /* 0x000fe4000ffbe0ff */
[----:B------:R-:W-:Y:S02]  /*8230*/  IADD3.X R85, PT, PT, R85, UR8, RZ, P3, !PT ;  /* 0x0000000855557c10 */ /* 0x000fe40009ffe4ff */
[----:B------:R-:W-:Y:S01]  /*8240*/  IADD3 R90, P3, PT, R90, UR15, RZ ;  /* 0x0000000f5a5a7c10 */ /* 0x000fe2000ff7e0ff */
[----:B------:R1:W3:Y:S01]  /*8250*/  @P2 LDG.E.U8 R200, desc[UR26][R152.64] ;  /* 0x0000001a98c82981 */ /* 0x0002e2000c1e1100 */
[----:B------:R-:W-:-:S02]  /*8260*/  IADD3.X R77, PT, PT, R77, UR8, RZ, P4, !PT ;  /* 0x000000084d4d7c10 */ /* 0x000fc4000a7fe4ff */
[----:B------:R-:W-:Y:S01]  /*8270*/  IADD3.X R75, PT, PT, R75, UR8, RZ, P5, !PT ;  /* 0x000000084b4b7c10 */ /* 0x000fe2000affe4ff */
[----:B------:R-:W-:Y:S01]  /*8280*/  BAR.SYNC.DEFER_BLOCKING 0x0 ;  /* 0x0000000000007b1d */ /* 0x000fe20000010000 */
[----:B------:R-:W-:Y:S02]  /*8290*/  IADD3 R82, P4, PT, R82, UR15, RZ ;  /* 0x0000000f52527c10 */ /* 0x000fe4000ff9e0ff */
[----:B------:R-:W-:Y:S02]  /*82a0*/  IADD3 R80, P5, PT, R80, UR15, RZ ;  /* 0x0000000f50507c10 */ /* 0x000fe4000ffbe0ff */
[----:B------:R-:W-:Y:S02]  /*82b0*/  IADD3.X R91, PT, PT, R91, UR8, RZ, P3, !PT ;  /* 0x000000085b5b7c10 */ /* 0x000fe40009ffe4ff */
[----:B------:R-:W-:Y:S02]  /*82c0*/  IADD3 R94, P3, PT, R94, UR15, RZ ;  /* 0x0000000f5e5e7c10 */ /* 0x000fe4000ff7e0ff */
[----:B------:R-:W-:-:S02]  /*82d0*/  IADD3.X R83, PT, PT, R83, UR8, RZ, P4, !PT ;  /* 0x0000000853537c10 */ /* 0x000fc4000a7fe4ff */
[----:B------:R-:W-:Y:S02]  /*82e0*/  IADD3.X R81, PT, PT, R81, UR8, RZ, P5, !PT ;  /* 0x0000000851517c10 */ /* 0x000fe4000affe4ff */
[----:B------:R-:W-:Y:S02]  /*82f0*/  IADD3 R88, P4, PT, R88, UR15, RZ ;  /* 0x0000000f58587c10 */ /* 0x000fe4000ff9e0ff */
[----:B------:R-:W-:Y:S02]  /*8300*/  IADD3 R86, P5, PT, R86, UR15, RZ ;  /* 0x0000000f56567c10 */ /* 0x000fe4000ffbe0ff */
[----:B------:R-:W-:Y:S02]  /*8310*/  IADD3.X R95, PT, PT, R95, UR8, RZ, P3, !PT ;  /* 0x000000085f5f7c10 */ /* 0x000fe40009ffe4ff */
[----:B------:R-:W-:Y:S02]  /*8320*/  IADD3 R102, P3, PT, R102, UR15, RZ ;  /* 0x0000000f66667c10 */ /* 0x000fe4000ff7e0ff */
[----:B------:R-:W-:-:S02]  /*8330*/  ISETP.GE.AND P2, PT, R27, R12, PT ;  /* 0x0000000c1b00720c */ /* 0x000fc40003f46270 */
[----:B------:R-:W-:Y:S02]  /*8340*/  IADD3.X R89, PT, PT, R89, UR8, RZ, P4, !PT ;  /* 0x0000000859597c10 */ /* 0x000fe4000a7fe4ff */
[----:B------:R-:W-:Y:S02]  /*8350*/  IADD3.X R87, PT, PT, R87, UR8, RZ, P5, !PT ;  /* 0x0000000857577c10 */ /* 0x000fe4000affe4ff */
[----:B------:R-:W-:Y:S02]  /*8360*/  IADD3 R92, P4, PT, R92, UR15, RZ ;  /* 0x0000000f5c5c7c10 */ /* 0x000fe4000ff9e0ff */
[----:B------:R-:W-:Y:S02]  /*8370*/  IADD3 R96, P5, PT, R96, UR15, RZ ;  /* 0x0000000f60607c10 */ /* 0x000fe4000ffbe0ff */
[----:B------:R-:W-:Y:S02]  /*8380*/  IADD3.X R103, PT, PT, R103, UR8, RZ, P3, !PT ;  /* 0x0000000867677c10 */ /* 0x000fe40009ffe4ff */
[----:B------:R-:W-:-:S02]  /*8390*/  IADD3 R108, P3, PT, R108, UR15, RZ ;  /* 0x0000000f6c6c7c10 */ /* 0x000fc4000ff7e0ff */
[----:B------:R-:W-:Y:S02]  /*83a0*/  IADD3.X R93, PT, PT, R93, UR8, RZ, P4, !PT ;  /* 0x000000085d5d7c10 */ /* 0x000fe4000a7fe4ff */
[----:B------:R-:W-:Y:S02]  /*83b0*/  IADD3.X R97, PT, PT, R97, UR8, RZ, P5, !PT ;  /* 0x0000000861617c10 */ /* 0x000fe4000affe4ff */
[----:B------:R-:W-:Y:S02]  /*83c0*/  IADD3 R100, P4, PT, R100, UR15, RZ ;  /* 0x0000000f64647c10 */ /* 0x000fe4000ff9e0ff */
[----:B------:R-:W-:Y:S02]  /*83d0*/  IADD3 R98, P5, PT, R98, UR15, RZ ;  /* 0x0000000f62627c10 */ /* 0x000fe4000ffbe0ff */
[----:B------:R-:W-:Y:S02]  /*83e0*/  IADD3.X R111, PT, PT, R111, UR8, RZ, P3, !PT ;  /* 0x000000086f6f7c10 */ /* 0x000fe40009ffe4ff */
[----:B------:R-:W-:-:S02]  /*83f0*/  IADD3.X R101, PT, PT, R101, UR8, RZ, P4, !PT ;  /* 0x0000000865657c10 */ /* 0x000fc4000a7fe4ff */
[----:B------:R-:W-:Y:S02]  /*8400*/  IADD3 R110, P3, PT, R110, UR15, RZ ;  /* 0x0000000f6e6e7c10 */ /* 0x000fe4000ff7e0ff */
[----:B------:R-:W-:Y:S02]  /*8410*/  IADD3.X R99, PT, PT, R99, UR8, RZ, P5, !PT ;  /* 0x0000000863637c10 */ /* 0x000fe4000affe4ff */
[----:B------:R-:W-:Y:S01]  /*8420*/  IADD3 R106, P4, PT, R106, UR15, RZ ;  /* 0x0000000f6a6a7c10 */ /* 0x000fe2000ff9e0ff */
[----:B0-----:R-:W-:Y:S01]  /*8430*/  @!P2 IMAD.MOV.U32 R126, RZ, RZ, R108 ;  /* 0x000000ffff7ea224 */ /* 0x001fe200078e006c */
[----:B------:R-:W-:Y:S01]  /*8440*/  IADD3 R104, P5, PT, R104, UR15, RZ ;  /* 0x0000000f68687c10 */ /* 0x000fe2000ffbe0ff */
[----:B------:R-:W-:Y:S01]  /*8450*/  @!P2 IMAD.MOV.U32 R127, RZ, RZ, R111 ;  /* 0x000000ffff7fa224 */ /* 0x000fe200078e006f */
[----:B-1----:R-:W-:Y:S02]  /*8460*/  PRMT R152, RZ, 0x7610, R152 ;  /* 0x00007610ff987816 */ /* 0x002fe40000000098 */
[----:B------:R-:W-:-:S02]  /*8470*/  IADD3.X R113, PT, PT, R113, UR8, RZ, P3, !PT ;  /* 0x0000000871717c10 */ /* 0x000fc40009ffe4ff */
[----:B------:R-:W-:Y:S02]  /*8480*/  IADD3.X R107, PT, PT, R107, UR8, RZ, P4, !PT ;  /* 0x000000086b6b7c10 */ /* 0x000fe4000a7fe4ff */
[----:B------:R-:W-:Y:S01]  /*8490*/  IADD3.X R105, PT, PT, R105, UR8, RZ, P5, !PT ;  /* 0x0000000869697c10 */ /* 0x000fe2000affe4ff */
[----:B------:R0:W4:Y:S01]  /*84a0*/  @!P2 LDG.E.U8 R152, desc[UR26][R126.64] ;  /* 0x0000001a7e98a981 */ /* 0x000122000c1e1100 */
[----:B------:R-:W-:Y:S02]  /*84b0*/  IADD3 R116, P4, PT, R116, UR15, RZ ;  /* 0x0000000f74747c10 */ /* 0x000fe4000ff9e0ff */
[----:B------:R-:W-:Y:S02]  /*84c0*/  IADD3 R114, P5, PT, R114, UR15, RZ ;  /* 0x0000000f72727c10 */ /* 0x000fe4000ffbe0ff */
[----:B------:R-:W-:Y:S02]  /*84d0*/  PRMT R215, RZ, 0x7610, R215 ;  /* 0x00007610ffd77816 */ /* 0x000fe400000000d7 */
[----:B------:R-:W-:Y:S01]  /*84e0*/  IADD3.X R119, PT, PT, R119, UR8, RZ, P4, !PT ;  /* 0x0000000877777c10 */ /* 0x000fe2000a7fe4ff */
[----:B0-----:R-:W-:-:S02]  /*84f0*/  @!P2 IMAD.MOV.U32 R126, RZ, RZ, R110 ;  /* 0x000000ffff7ea224 */ /* 0x001fc400078e006e */
[----:B------:R-:W-:Y:S01]  /*8500*/  @!P2 IMAD.MOV.U32 R127, RZ, RZ, R113 ;  /* 0x000000ffff7fa224 */ /* 0x000fe200078e0071 */
[----:B------:R-:W-:Y:S02]  /*8510*/  IADD3.X R115, PT, PT, R115, UR8, RZ, P5, !PT ;  /* 0x0000000873737c10 */ /* 0x000fe4000affe4ff */
[----:B------:R-:W-:Y:S02]  /*8520*/  IADD3 R209, P5, PT, R209, UR15, RZ ;  /* 0x0000000fd1d17c10 */ /* 0x000fe4000ffbe0ff */
[----:B------:R-:W-:Y:S01]  /*8530*/  PRMT R211, RZ, 0x7610, R211 ;  /* 0x00007610ffd37816 */ /* 0x000fe200000000d3 */
[----:B------:R0:W4:Y:S01]  /*8540*/  @!P2 LDG.E.U8 R215, desc[UR26][R126.64] ;  /* 0x0000001a7ed7a981 */ /* 0x000122000c1e1100 */
[----:B------:R-:W-:Y:S02]  /*8550*/  IADD3.X R149, PT, PT, R149, UR8, RZ, P5, !PT ;  /* 0x0000000895957c10 */ /* 0x000fe4000affe4ff */
[----:B------:R-:W-:Y:S02]  /*8560*/  IADD3 R134, P4, PT, R134, UR15, RZ ;  /* 0x0000000f86867c10 */ /* 0x000fe4000ff9e0ff */
[----:B------:R-:W-:Y:S01]  /*8570*/  PRMT R217, RZ, 0x7610, R217 ;  /* 0x00007610ffd97816 */ /* 0x000fe200000000d9 */
[----:B0-----:R-:W-:-:S02]  /*8580*/  @!P2 IMAD.MOV.U32 R126, RZ, RZ, R116 ;  /* 0x000000ffff7ea224 */ /* 0x001fc400078e0074 */
[----:B------:R-:W-:Y:S01]  /*8590*/  @!P2 IMAD.MOV.U32 R127, RZ, RZ, R119 ;  /* 0x000000ffff7fa224 */ /* 0x000fe200078e0077 */
[----:B------:R-:W-:-:S04]  /*85a0*/  IADD3.X R147, PT, PT, R147, UR8, RZ, P4, !PT ;  /* 0x0000000893937c10 */ /* 0x000fc8000a7fe4ff */
[----:B------:R0:W5:Y:S01]  /*85b0*/  @!P2 LDG.E.U8 R211, desc[UR26][R126.64] ;  /* 0x0000001a7ed3a981 */ /* 0x000162000c1e1100 */
[----:B------:R-:W-:Y:S02]  /*85c0*/  IADD3 R138, P5, PT, R138, UR15, RZ ;  /* 0x0000000f8a8a7c10 */ /* 0x000fe4000ffbe0ff */
[----:B------:R-:W-:Y:S01]  /*85d0*/  PRMT R219, RZ, 0x7610, R219 ;  /* 0x00007610ffdb7816 */ /* 0x000fe200000000db */
[----:B0-----:R-:W-:Y:S02]  /*85e0*/  @!P2 IMAD.MOV.U32 R126, RZ, RZ, R209 ;  /* 0x000000ffff7ea224 */ /* 0x001fe400078e00d1 */
[----:B------:R-:W-:Y:S01]  /*85f0*/  @!P2 IMAD.MOV.U32 R127, RZ, RZ, R149 ;  /* 0x000000ffff7fa224 */ /* 0x000fe200078e0095 */
[----:B------:R-:W-:-:S04]  /*8600*/  IADD3.X R143, PT, PT, R143, UR8, RZ, P5, !PT ;  /* 0x000000088f8f7c10 */ /* 0x000fc8000affe4ff */
[----:B------:R0:W5:Y:S01]  /*8610*/  @!P2 LDG.E.U8 R217, desc[UR26][R126.64] ;  /* 0x0000001a7ed9a981 */ /* 0x000162000c1e1100 */
[----:B------:R-:W-:Y:S02]  /*8620*/  IADD3 R144, P4, PT, R144, UR15, RZ ;  /* 0x0000000f90907c10 */ /* 0x000fe4000ff9e0ff */
[----:B------:R-:W-:Y:S02]  /*8630*/  IADD3 R124, P3, PT, R124, UR15, RZ ;  /* 0x0000000f7c7c7c10 */ /* 0x000fe4000ff7e0ff */
[----:B------:R-:W-:Y:S01]  /*8640*/  PRMT R223, RZ, 0x7610, R223 ;  /* 0x00007610ffdf7816 */ /* 0x000fe200000000df */
[----:B0-----:R-:W-:Y:S02]  /*8650*/  @!P2 IMAD.MOV.U32 R126, RZ, RZ, R134 ;  /* 0x000000ffff7ea224 */ /* 0x001fe400078e0086 */
[----:B------:R-:W-:Y:S01]  /*8660*/  @!P2 IMAD.MOV.U32 R127, RZ, RZ, R147 ;  /* 0x000000ffff7fa224 */ /* 0x000fe200078e0093 */
[----:B------:R-:W-:-:S04]  /*8670*/  IADD3.X R145, PT, PT, R145, UR8, RZ, P4, !PT ;  /* 0x0000000891917c10 */ /* 0x000fc8000a7fe4ff */
[----:B------:R0:W5:Y:S01]  /*8680*/  @!P2 LDG.E.U8 R219, desc[UR26][R126.64] ;  /* 0x0000001a7edba981 */ /* 0x000162000c1e1100 */
[----:B------:R-:W-:Y:S02]  /*8690*/  IADD3.X R125, PT, PT, R125, UR8, RZ, P3, !PT ;  /* 0x000000087d7d7c10 */ /* 0x000fe40009ffe4ff */
[----:B------:R-:W-:Y:S02]  /*86a0*/  IADD3 R136, P3, PT, R136, UR15, RZ ;  /* 0x0000000f88887c10 */ /* 0x000fe4000ff7e0ff */
[----:B------:R-:W-:Y:S01]  /*86b0*/  PRMT R225, RZ, 0x7610, R225 ;  /* 0x00007610ffe17816 */ /* 0x000fe200000000e1 */
[----:B0-----:R-:W-:Y:S02]  /*86c0*/  @!P2 IMAD.MOV.U32 R126, RZ, RZ, R138 ;  /* 0x000000ffff7ea224 */ /* 0x001fe400078e008a */
[----:B------:R-:W-:Y:S01]  /*86d0*/  @!P2 IMAD.MOV.U32 R127, RZ, RZ, R143 ;  /* 0x000000ffff7fa224 */ /* 0x000fe200078e008f */
[----:B------:R-:W-:-:S04]  /*86e0*/  IADD3.X R141, PT, PT, R141, UR8, RZ, P3, !PT ;  /* 0x000000088d8d7c10 */ /* 0x000fc80009ffe4ff */
[----:B------:R0:W5:Y:S01]  /*86f0*/  @!P2 LDG.E.U8 R223, desc[UR26][R126.64] ;  /* 0x0000001a7edfa981 */ /* 0x000162000c1e1100 */
[----:B------:R-:W-:Y:S02]  /*8700*/  PRMT R182, RZ, 0x7610, R182 ;  /* 0x00007610ffb67816 */ /* 0x000fe400000000b6 */
[----:B------:R-:W-:Y:S02]  /*8710*/  PRMT R180, RZ, 0x7610, R180 ;  /* 0x00007610ffb47816 */ /* 0x000fe400000000b4 */
[----:B------:R-:W-:Y:S02]  /*8720*/  PRMT R178, RZ, 0x7610, R178 ;  /* 0x00007610ffb27816 */ /* 0x000fe400000000b2 */
[----:B------:R-:W-:Y:S01]  /*8730*/  PRMT R176, RZ, 0x7610, R176 ;  /* 0x00007610ffb07816 */ /* 0x000fe200000000b0 */
[----:B------:R-:W5:Y:S01]  /*8740*/  @!P2 LDG.E.U8 R182, desc[UR26][R64.64] ;  /* 0x0000001a40b6a981 */ /* 0x000f62000c1e1100 */
[----:B0-----:R-:W-:Y:S02]  /*8750*/  @!P2 IMAD.MOV.U32 R126, RZ, RZ, R144 ;  /* 0x000000ffff7ea224 */ /* 0x001fe400078e0090 */
[----:B------:R-:W-:Y:S01]  /*8760*/  @!P2 IMAD.MOV.U32 R127, RZ, RZ, R145 ;  /* 0x000000ffff7fa224 */ /* 0x000fe200078e0091 */
[----:B------:R-:W-:Y:S01]  /*8770*/  PRMT R174, RZ, 0x7610, R174 ;  /* 0x00007610ffae7816 */ /* 0x000fe200000000ae */
[----:B------:R-:W5:Y:S01]  /*8780*/  @!P2 LDG.E.U8 R180, desc[UR26][R66.64] ;  /* 0x0000001a42b4a981 */ /* 0x000f62000c1e1100 */
[----:B------:R-:W-:-:S02]  /*8790*/  PRMT R172, RZ, 0x7610, R172 ;  /* 0x00007610ffac7816 */ /* 0x000fc400000000ac */
[----:B------:R-:W-:Y:S01]  /*87a0*/  PRMT R170, RZ, 0x7610, R170 ;  /* 0x00007610ffaa7816 */ /* 0x000fe200000000aa */
[----:B------:R0:W5:Y:S01]  /*87b0*/  @!P2 LDG.E.U8 R225, desc[UR26][R126.64] ;  /* 0x0000001a7ee1a981 */ /* 0x000162000c1e1100 */
[----:B------:R-:W-:Y:S02]  /*87c0*/  PRMT R168, RZ, 0x7610, R168 ;  /* 0x00007610ffa87816 */ /* 0x000fe400000000a8 */
[----:B------:R-:W-:Y:S01]  /*87d0*/  PRMT R167, RZ, 0x7610, R167 ;  /* 0x00007610ffa77816 */ /* 0x000fe200000000a7 */
[----:B------:R-:W5:Y:S01]  /*87e0*/  @!P2 LDG.E.U8 R178, desc[UR26][R68.64] ;  /* 0x0000001a44b2a981 */ /* 0x000f62000c1e1100 */
[----:B------:R-:W-:Y:S02]  /*87f0*/  PRMT R166, RZ, 0x7610, R166 ;  /* 0x00007610ffa67816 */ /* 0x000fe400000000a6 */
[----:B------:R-:W-:Y:S01]  /*8800*/  PRMT R165, RZ, 0x7610, R165 ;  /* 0x00007610ffa57816 */ /* 0x000fe200000000a5 */
[----:B------:R-:W5:Y:S01]  /*8810*/  @!P2 LDG.E.U8 R176, desc[UR26][R70.64] ;  /* 0x0000001a46b0a981 */ /* 0x000f62000c1e1100 */
        /* <DEDUP_REMOVED lines=11> */
[----:B0-----:R-:W-:Y:S01]  /*88d0*/  @!P2 IMAD.MOV.U32 R126, RZ, RZ, R136 ;  /* 0x000000ffff7ea224 */ /* 0x001fe200078e0088 */
[----:B------:R-:W-:Y:S01]  /*88e0*/  PRMT R213, RZ, 0x7610, R213 ;  /* 0x00007610ffd57816 */ /* 0x000fe200000000d5 */
[----:B------:R-:W-:Y:S01]  /*88f0*/  @!P2 IMAD.MOV.U32 R127, RZ, RZ, R141 ;  /* 0x000000ffff7fa224 */ /* 0x000fe200078e008d */
[----:B------:R-:W-:Y:S01]  /*8900*/  PRMT R221, RZ, 0x7610, R221 ;  /* 0x00007610ffdd7816 */ /* 0x000fe200000000dd */
[----:B------:R-:W5:Y:S01]  /*8910*/  @!P2 LDG.E.U8 R174, desc[UR26][R72.64] ;  /* 0x0000001a48aea981 */ /* 0x000f62000c1e1100 */
[----:B------:R-:W-:-:S03]  /*8920*/  PRMT R227, RZ, 0x7610, R227 ;  /* 0x00007610ffe37816 */ /* 0x000fc600000000e3 */
[----:B------:R-:W5:Y:S04]  /*8930*/  @!P2 LDG.E.U8 R172, desc[UR26][R74.64] ;  /* 0x0000001a4aaca981 */ /* 0x000f68000c1e1100 */
        /* <DEDUP_REMOVED lines=18> */
[----:B------:R0:W5:Y:S04]  /*8a60*/  @!P2 LDG.E.U8 R227, desc[UR26][R126.64] ;  /* 0x0000001a7ee3a981 */ /* 0x000168000c1e1100 */
[----:B--2---:R1:W-:Y:S01]  /*8a70*/  STS.U8 [R3+UR13+0x2800], R140 ;  /* 0x0028008c03007988 */ /* 0x0043e2000800000d */
[----:B0-----:R-:W-:-:S02]  /*8a80*/  LOP3.LUT R126, R3, 0x20, RZ, 0x3c, !PT ;  /* 0x00000020037e7812 */ /* 0x001fc400078e3cff */
[----:B-1----:R-:W-:Y:S01]  /*8a90*/  LOP3.LUT R140, R3, 0x10, RZ, 0x3c, !PT ;  /* 0x00000010038c7812 */ /* 0x002fe200078e3cff */
        /* <DEDUP_REMOVED lines=23> */
[----:B----4-:R0:W-:Y:S04]  /*8c10*/  STS.U8 [R129+UR13+0x2180], R177 ;  /* 0x002180b181007988 */ /* 0x0101e8000800000d */
        /* <DEDUP_REMOVED lines=71> */
[----:B------:R1:W-:Y:S06]  /*9090*/  MEMBAR.ALL.CTA ;  /* 0x0000000000007992 */ /* 0x0003ec0000008000 */
[----:B-1----:R-:W1:Y:S01]  /*90a0*/  FENCE.VIEW.ASYNC.S ;  /* 0x00000000000073c6 */ /* 0x002e620000000000 */
[----:B------:R-:W-:Y:S01]  /*90b0*/  ULEA UR10, UR28, UR13, 0x3 ;  /* 0x0000000d1c0a7291 */ /* 0x000fe2000f8e18ff */
[----:B------:R-:W-:-:S03]  /*90c0*/  UMOV UR8, UR9 ;  /* 0x0000000900087c82 */ /* 0x000fc60008000000 */
[----:B------:R-:W-:Y:S01]  /*90d0*/  UIADD3 UR10, UPT, UPT, UR10, 0x6000, URZ ;  /* 0x000060000a0a7890 */ /* 0x000fe2000fffe0ff */
[----:B-1----:R-:W-:Y:S06]  /*90e0*/  BAR.SYNC.DEFER_BLOCKING 0x0 ;  /* 0x0000000000007b1d */ /* 0x002fec0000010000 */
[----:B0-----:R-:W-:Y:S05]  /*90f0*/  @P0 BRA `(.L_x_9) ;  /* 0x0000000000380947 */ /* 0x001fea0003800000 */
[----:B------:R-:W-:Y:S01]  /*9100*/  UMOV UR20, UR4 ;  /* 0x0000000400147c82 */ /* 0x000fe20008000000 */
[----:B------:R-:W-:Y:S01]  /*9110*/  UMOV UR21, 0x40004040 ;  /* 0x4000404000157882 */ /* 0x000fe20000000000 */
[----:B------:R-:W-:Y:S01]  /*9120*/  UMOV UR22, UR6 ;  /* 0x0000000600167c82 */ /* 0x000fe20008000000 */
[----:B------:R-:W-:Y:S01]  /*9130*/  UMOV UR23, 0x80004020 ;  /* 0x8000402000177882 */ /* 0x000fe20000000000 */
[----:B------:R-:W-:Y:S01]  /*9140*/  UMOV UR24, 0x0 ;  /* 0x0000000000187882 */ /* 0x000fe20000000000 */
[----:B------:R-:W-:Y:S01]  /*9150*/  UMOV UR25, 0x8108490 ;  /* 0x0810849000197882 */ /* 0x000fe20000000000 */
[----:B------:R-:W-:Y:S01]  /*9160*/  UMOV UR11, URZ ;  /* 0x000000ff000b7c82 */ /* 0x000fe20008000000 */
[----:B------:R-:W-:Y:S01]  /*9170*/  UMOV UR34, 0x0 ;  /* 0x0000000000227882 */ /* 0x000fe20000000000 */
[----:B------:R-:W-:Y:S01]  /*9180*/  UMOV UR35, 0x8108490 ;  /* 0x0810849000237882 */ /* 0x000fe20000000000 */
[----:B------:R0:W-:Y:S01]  /*9190*/  UTCQMMA gdesc[UR20], gdesc[UR22], tmem[UR12], tmem[UR24], idesc[UR25], UPT ;  /* 0x00ff1816140075ea */ /* 0x0001e2000b80030c */
[----:B------:R-:W-:Y:S01]  /*91a0*/  UMOV UR9, UR10 ;  /* 0x0000000a00097c82 */ /* 0x000fe20008000000 */
[----:B------:R0:W-:Y:S01]  /*91b0*/  UTCQMMA gdesc[UR16], gdesc[UR18], tmem[UR12], tmem[UR34], idesc[UR35], UPT ;  /* 0x00ff2212100075ea */ /* 0x0001e2000b80030c */
[----:B------:R0:W-:Y:S01]  /*91c0*/  UTCBAR [UR9], URZ ;  /* 0x000000ff090073e9 */ /* 0x0001e200080000ff */
[----:B------:R-:W-:-:S02]  /*91d0*/  NOP ;  /* 0x0000000000007918 */ /* 0x000fc40000000000 */
.L_x_9:
[----:B------:R-:W-:Y:S01]  /*91e0*/  UIADD3 UR28, UPT, UPT, UR28, 0x1, URZ ;  /* 0x000000011c1c7890 */ /* 0x000fe2000fffe0ff */
[----:B------:R-:W-:Y:S01]  /*91f0*/  IADD3 R139, P2, PT, R139, UR29, RZ ;  /* 0x0000001d8b8b7c10 */ /* 0x000fe2000ff5e0ff */
[----:B------:R-:W-:Y:S01]  /*9200*/  UIADD3 UR32, UPT, UPT, UR32, -0x1, URZ ;  /* 0xffffffff20207890 */ /* 0x000fe2000fffe0ff */
[----:B------:R-:W-:Y:S01]  /*9210*/  VIADD R12, R12, 0xffffffc0 ;  /* 0xffffffc00c0c7836 */ /* 0x000fe20000000000 */
[----:B------:R-:W-:Y:S01]  /*9220*/  UISETP.GT.AND UP1, UPT, UR28, 0x1, UPT ;  /* 0x000000011c00788c */ /* 0x000fe2000bf24270 */
[----:B------:R-:W-:Y:S01]  /*9230*/  IMAD.U32 R126, RZ, RZ, UR8 ;  /* 0x00000008ff7e7e24 */ /* 0x000fe2000f8e00ff */
[----:B------:R-:W-:Y:S02]  /*9240*/  USHF.R.S32.HI UR11, URZ, 0x1f, UR29 ;  /* 0x0000001fff0b7899 */ /* 0x000fe4000801141d */
[----:B0-----:R-:W-:Y:S02]  /*9250*/  USEL UR9, URZ, 0x1, !UP1 ;  /* 0x00000001ff097887 */ /* 0x001fe4000c800000 */
[----:B------:R-:W-:-:S02]  /*9260*/  USEL UR28, UR28, URZ, !UP1 ;  /* 0x000000ff1c1c7287 */ /* 0x000fc4000c800000 */
[----:B------:R-:W-:Y:S01]  /*9270*/  UISETP.NE.U32.AND UP1, UPT, UR32, URZ, UPT ;  /* 0x000000ff2000728c */ /* 0x000fe2000bf25070 */
[----:B------:R-:W-:Y:S01]  /*9280*/  IADD3.X R150, PT, PT, R150, UR11, RZ, P2, !PT ;  /* 0x0000000b96967c10 */ /* 0x000fe200097fe4ff */
[----:B------:R-:W-:-:S07]  /*9290*/  ULOP3.LUT UR9, UR8, UR9, URZ, 0x3c, !UPT ;  /* 0x0000000908097292 */ /* 0x000fce000f8e3cff */
[----:B------:R-:W-:Y:S05]  /*92a0*/  BRA.U UP1, `(.L_x_10) ;  /* 0xffffffd501a07547 */ /* 0x000fea000b83ffff */
.L_x_7:
[----:B------:R-:W-:Y:S01]  /*92b0*/  ISETP.GE.AND P0, PT, R58, 0x40, PT ;  /* 0x000000403a00780c */ /* 0x000fe20003f06270 */
[----:B------:R-:W-:Y:S01]  /*92c0*/  IMAD.SHL.U32 R3, R2, 0x40, RZ ;  /* 0x0000004002037824 */ /* 0x000fe200078e00ff */
[----:B------:R-:W0:Y:S01]  /*92d0*/  LDCU UR4, c[0x0][0x3b4] ;  /* 0x00007680ff0477ac */ /* 0x000e220008000800 */
[----:B------:R-:W1:Y:S03]  /*92e0*/  LDCU UR5, c[0x0][0x3b8] ;  /* 0x00007700ff0577ac */ /* 0x000e660008000800 */
[----:B------:R-:W-:Y:S01]  /*92f0*/  LOP3.LUT R3, R4, 0x40, R3, 0xf8, !PT ;  /* 0x0000004004037812 */ /* 0x000fe200078ef803 */
[----:B------:R-:W2:Y:S06]  /*9300*/  LDCU.128 UR16, c[0x0][0x390] ;  /* 0x00007200ff1077ac */ /* 0x000eac0008000c00 */
[----:B------:R-:W-:Y:S05]  /*9310*/  @!P0 BRA `(.L_x_11) ;  /* 0x0000000000108947 */ /* 0x000fea0003800000 */
[----:B------:R-:W-:-:S06]  /*9320*/  USHF.L.U32 UR8, UR8, 0x1f, URZ ;  /* 0x0000001f08087899 */ /* 0x000fcc00080006ff */
[----:B------:R-:W-:-:S04]  /*9330*/  IMAD.U32 R2, RZ, RZ, UR8 ;  /* 0x00000008ff027e24 */ /* 0x000fc8000f8e00ff */
[----:B------:R-:W3:Y:S02]  /*9340*/  SYNCS.PHASECHK.TRANS64.TRYWAIT P0, [UR10], R2 ;  /* 0x00000002ff0075a7 */ /* 0x000ee4000800110a */
[----:B---3--:R-:W-:Y:S05]  /*9350*/  @!P0 BRA `(.L_x_12) ;  /* 0x0000002000c08947 */ /* 0x008fea0003800000 */
.L_x_11:
[----:B------:R-:W-:Y:S01]  /*9360*/  BAR.SYNC.DEFER_BLOCKING 0x0 ;  /* 0x0000000000007b1d */ /* 0x000fe20000010000 */
[C---:B-1----:R-:W-:Y:S01]  /*9370*/  IMAD R69, R3.reuse, UR5, RZ ;  /* 0x0000000503457c24 */ /* 0x042fe2000f8e02ff */
[C---:B--2---:R-:W-:Y:S01]  /*9380*/  ISETP.GE.AND P0, PT, R0.reuse, UR18, PT ;  /* 0x0000001200007c0c */ /* 0x044fe2000bf06270 */
[----:B0-----:R-:W-:Y:S01]  /*9390*/  IMAD R0, R0, UR4, RZ ;  /* 0x0000000400007c24 */ /* 0x001fe2000f8e02ff */
[----:B------:R-:W-:Y:S01]  /*93a0*/  LOP3.LUT R2, R3, 0x1, RZ, 0xfc, !PT ;  /* 0x0000000103027812 */ /* 0x000fe200078efcff */
[----:B------:R-:W-:Y:S01]  /*93b0*/  VIADD R71, R69, UR5 ;  /* 0x0000000545477c36 */ /* 0x000fe20008000000 */
[----:B------:R-:W-:Y:S02]  /*93c0*/  LOP3.LUT R70, R3, 0x3, RZ, 0xfc, !PT ;  /* 0x0000000303467812 */ /* 0x000fe400078efcff */
[----:B------:R-:W-:Y:S01]  /*93d0*/  ISETP.LT.AND P5, PT, R2, UR19, !P0 ;  /* 0x0000001302007c0c */ /* 0x000fe2000c7a1270 */
[----:B------:R-:W-:Y:S01]  /*93e0*/  VIADD R73, R71, UR5 ;  /* 0x0000000547497c36 */ /* 0x000fe20008000000 */
[----:B------:R-:W-:-:S02]  /*93f0*/  IADD3 R2, P2, PT, R0, UR16, RZ ;  /* 0x0000001000027c10 */ /* 0x000fc4000ff5e0ff */
[----:B------:R-:W-:Y:S01]  /*9400*/  ISETP.LT.AND P3, PT, R70, UR19, !P0 ;  /* 0x0000001346007c0c */ /* 0x000fe2000c761270 */
[----:B------:R-:W-:Y:S01]  /*9410*/  VIADD R75, R73, UR5 ;  /* 0x00000005494b7c36 */ /* 0x000fe20008000000 */
[----:B------:R-:W-:Y:S02]  /*9420*/  LEA.HI.X.SX32 R0, R0, UR17, 0x1, P2 ;  /* 0x0000001100007c11 */ /* 0x000fe400090f0eff */
[----:B------:R-:W-:Y:S01]  /*9430*/  IADD3 R68, P2, PT, R69, R2, RZ ;  /* 0x0000000245447210 */ /* 0x000fe20007f5e0ff */
[----:B------:R-:W-:Y:S01]  /*9440*/  VIADD R77, R75, UR5 ;  /* 0x000000054b4d7c36 */ /* 0x000fe20008000000 */
[----:B------:R-:W-:Y:S02]  /*9450*/  LOP3.LUT R72, R3, 0x2, RZ, 0xfc, !PT ;  /* 0x0000000203487812 */ /* 0x000fe400078efcff */
[----:B------:R-:W-:Y:S01]  /*9460*/  LEA.HI.X.SX32 R69, R69, R0, 0x1, P2 ;  /* 0x0000000045457211 */ /* 0x000fe200010f0eff */
[----:B------:R-:W-:Y:S01]  /*9470*/  VIADD R79, R77, UR5 ;  /* 0x000000054d4f7c36 */ /* 0x000fe20008000000 */
[----:B------:R-:W-:Y:S01]  /*9480*/  IADD3 R70, P2, PT, R71, R2, RZ ;  /* 0x0000000247467210 */ /* 0x000fe20007f5e0ff */
[----:B------:R-:W0:Y:S02]  /*9490*/  @!P1 SYNCS.CCTL.IV [UR13+0x6000] ;  /* 0x00600000ff0099b1 */ /* 0x000e24000800000d */
[----:B0-----:R-:W-:Y:S01]  /*94a0*/  BAR.SYNC.DEFER_BLOCKING 0x0 ;  /* 0x0000000000007b1d */ /* 0x001fe20000010000 */
[----:B------:R-:W-:Y:S01]  /*94b0*/  VIADD R81, R79, UR5 ;  /* 0x000000054f517c36 */ /* 0x000fe20008000000 */
[----:B------:R-:W-:-:S02]  /*94c0*/  ISETP.LT.AND P4, PT, R72, UR19, !P0 ;  /* 0x0000001348007c0c */ /* 0x000fc4000c781270 */
[----:B------:R-:W-:Y:S01]  /*94d0*/  LEA.HI.X.SX32 R71, R71, R0, 0x1, P2 ;  /* 0x0000000047477211 */ /* 0x000fe200010f0eff */
[----:B------:R-:W-:Y:S01]  /*94e0*/  VIADD R83, R81, UR5 ;  /* 0x0000000551537c36 */ /* 0x000fe20008000000 */
[----:B------:R-:W-:Y:S01]  /*94f0*/  IADD3 R72, P6, PT, R73, R2, RZ ;  /* 0x0000000249487210 */ /* 0x000fe20007fde0ff */
[----:B------:R-:W0:Y:S02]  /*9500*/  LDTM.x64 R4, tmem[UR14] ;  /* 0x0000000e000479ee */ /* 0x000e240008340000 */
[----:B------:R-:W-:Y:S01]  /*9510*/  VIADD R85, R83, UR5 ;  /* 0x0000000553557c36 */ /* 0x000fe20008000000 */
[----:B------:R-:W-:Y:S02]  /*9520*/  LEA.HI.X.SX32 R73, R73, R0, 0x1, P6 ;  /* 0x0000000049497211 */ /* 0x000fe400030f0eff */
[----:B------:R-:W-:Y:S01]  /*9530*/  IADD3 R76, P6, PT, R79, R2, RZ ;  /* 0x000000024f4c7210 */ /* 0x000fe20007fde0ff */
[----:B------:R-:W-:Y:S01]  /*9540*/  VIADD R87, R85, UR5 ;  /* 0x0000000555577c36 */ /* 0x000fe20008000000 */
[----:B------:R-:W-:-:S02]  /*9550*/  LOP3.LUT R92, R3, 0x5, RZ, 0xfc, !PT ;  /* 0x00000005035c7812 */ /* 0x000fc400078efcff */
[----:B------:R-:W-:Y:S01]  /*9560*/  LOP3.LUT R94, R3, 0x4, RZ, 0xfc, !PT ;  /* 0x00000004035e7812 */ /* 0x000fe200078efcff */
[----:B------:R-:W-:-:S04]  /*9570*/  VIADD R89, R87, UR5 ;  /* 0x0000000557597c36 */ /* 0x000fc80008000000 */
[----:B------:R-:W-:Y:S01]  /*9580*/  VIADD R91, R89, UR5 ;  /* 0x00000005595b7c36 */ /* 0x000fe20008000000 */
[----:B------:R-:W1:Y:S01]  /*9590*/  @!P1 SYNCS.CCTL.IV [UR13+0x6008] ;  /* 0x00600800ff0099b1 */ /* 0x000e62000800000d */
[----:B------:R-:W-:Y:S02]  /*95a0*/  IADD3 R74, P1, PT, R77, R2, RZ ;  /* 0x000000024d4a7210 */ /* 0x000fe40007f3e0ff */
[----:B------:R-:W-:Y:S01]  /*95b0*/  VIADD R93, R91, UR5 ;  /* 0x000000055b5d7c36 */ /* 0x000fe20008000000 */
[----:B------:R-:W-:Y:S01]  /*95c0*/  NOP ;  /* 0x0000000000007918 */ /* 0x000fe20000000000 */
[----:B0-----:R-:W-:Y:S02]  /*95d0*/  F2FP.SATFINITE.E5M2.F32.PACK_AB_MERGE_C R95, R5, R4, RZ ;  /* 0x00000004055f723e */ /* 0x001fe400048060ff */
[----:B------:R-:W-:Y:S02]  /*95e0*/  IADD3 R4, P2, PT, R75, R2, RZ ;  /* 0x000000024b047210 */ /* 0x000fe40007f5e0ff */
[----:B------:R-:W-:-:S02]  /*95f0*/  PRMT R97, R95, 0x9910, RZ ;  /* 0x000099105f617816 */ /* 0x000fc400000000ff */
[-C--:B------:R-:W-:Y:S02]  /*9600*/  LEA.HI.X.SX32 R5, R75, R0.reuse, 0x1, P2 ;  /* 0x000000004b057211 */ /* 0x080fe400010f0eff */
[----:B------:R-:W-:Y:S02]  /*9610*/  LEA.HI.X.SX32 R75, R77, R0, 0x1, P1 ;  /* 0x000000004d4b7211 */ /* 0x000fe400008f0eff */
[----:B------:R-:W-:Y:S02]  /*9620*/  IADD3 R78, P1, PT, R81, R2, RZ ;  /* 0x00000002514e7210 */ /* 0x000fe40007f3e0ff */
[----:B------:R-:W-:Y:S02]  /*9630*/  LEA.HI.X.SX32 R77, R79, R0, 0x1, P6 ;  /* 0x000000004f4d7211 */ /* 0x000fe400030f0eff */
[----:B------:R-:W-:Y:S02]  /*9640*/  IADD3 R80, P2, PT, R83, R2, RZ ;  /* 0x0000000253507210 */ /* 0x000fe40007f5e0ff */
[----:B------:R-:W-:-:S02]  /*9650*/  LEA.HI.X.SX32 R79, R81, R0, 0x1, P1 ;  /* 0x00000000514f7211 */ /* 0x000fc400008f0eff */
[----:B------:R-:W-:Y:S02]  /*9660*/  IADD3 R82, P1, PT, R85, R2, RZ ;  /* 0x0000000255527210 */ /* 0x000fe40007f3e0ff */
[----:B------:R-:W-:Y:S02]  /*9670*/  ISETP.LT.AND P6, PT, R3, UR19, !P0 ;  /* 0x0000001303007c0c */ /* 0x000fe4000c7c1270 */
[----:B------:R-:W-:Y:S02]  /*9680*/  LEA.HI.X.SX32 R81, R83, R0, 0x1, P2 ;  /* 0x0000000053517211 */ /* 0x000fe400010f0eff */
[----:B------:R-:W-:Y:S02]  /*9690*/  IADD3 R84, P2, PT, R87, R2, RZ ;  /* 0x0000000257547210 */ /* 0x000fe40007f5e0ff */
[----:B------:R-:W-:Y:S02]  /*96a0*/  LEA.HI.X.SX32 R83, R85, R0, 0x1, P1 ;  /* 0x0000000055537211 */ /* 0x000fe400008f0eff */
[----:B------:R-:W-:-:S02]  /*96b0*/  IADD3 R86, P1, PT, R89, R2, RZ ;  /* 0x0000000259567210 */ /* 0x000fc40007f3e0ff */
[----:B------:R-:W-:Y:S02]  /*96c0*/  LEA.HI.X.SX32 R85, R87, R0, 0x1, P2 ;  /* 0x0000000057557211 */ /* 0x000fe400010f0eff */
[----:B------:R-:W-:Y:S01]  /*96d0*/  IADD3 R88, P2, PT, R91, R2, RZ ;  /* 0x000000025b587210 */ /* 0x000fe20007f5e0ff */
[----:B------:R0:W-:Y:S01]  /*96e0*/  @P6 STG.E.U8 desc[UR26][R68.64], R95 ;  /* 0x0000005f44006986 */ /* 0x0001e2000c10111a */
[----:B------:R-:W-:Y:S02]  /*96f0*/  LEA.HI.X.SX32 R87, R89, R0, 0x1, P1 ;  /* 0x0000000059577211 */ /* 0x000fe400008f0eff */
[----:B------:R-:W-:Y:S02]  /*9700*/  IADD3 R90, P1, PT, R93, R2, RZ ;  /* 0x000000025d5a7210 */ /* 0x000fe40007f3e0ff */
[----:B------:R-:W-:Y:S02]  /*9710*/  F2FP.SATFINITE.E5M2.F32.PACK_AB_MERGE_C R7, R7, R6, RZ ;  /* 0x000000060707723e */ /* 0x000fe400048060ff */
[----:B------:R-:W-:-:S02]  /*9720*/  LOP3.LUT R6, R3, 0x6, RZ, 0xfc, !PT ;  /* 0x0000000603067812 */ /* 0x000fc400078efcff */
[-C--:B------:R-:W-:Y:S02]  /*9730*/  LEA.HI.X.SX32 R89, R91, R0.reuse, 0x1, P2 ;  /* 0x000000005b597211 */ /* 0x080fe400010f0eff */
[C---:B------:R-:W-:Y:S01]  /*9740*/  LEA.HI.X.SX32 R91, R93.reuse, R0, 0x1, P1 ;  /* 0x000000005d5b7211 */ /* 0x040fe200008f0eff */
[----:B------:R-:W-:Y:S01]  /*9750*/  VIADD R93, R93, UR5 ;  /* 0x000000055d5d7c36 */ /* 0x000fe20008000000 */
[----:B------:R-:W-:Y:S02]  /*9760*/  SHF.R.S32.HI R97, RZ, 0x8, R97 ;  /* 0x00000008ff617819 */ /* 0x000fe40000011461 */
[----:B------:R-:W-:Y:S02]  /*9770*/  ISETP.LT.AND P1, PT, R92, UR19, !P0 ;  /* 0x000000135c007c0c */ /* 0x000fe4000c721270 */
[----:B------:R-:W-:Y:S01]  /*9780*/  ISETP.LT.AND P6, PT, R6, UR19, !P0 ;  /* 0x0000001306007c0c */ /* 0x000fe2000c7c1270 */
[----:B------:R-:W-:Y:S01]  /*9790*/  @P5 STG.E.U8 desc[UR26][R70.64], R97 ;  /* 0x0000006146005986 */ /* 0x000fe2000c10111a */
[----:B------:R-:W-:-:S02]  /*97a0*/  LOP3.LUT R6, R3, 0x7, RZ, 0xfc, !PT ;  /* 0x0000000703067812 */ /* 0x000fc400078efcff */
[----:B------:R-:W-:Y:S01]  /*97b0*/  PRMT R92, R7, 0x9910, RZ ;  /* 0x00009910075c7816 */ /* 0x000fe200000000ff */
[----:B------:R2:W-:Y:S01]  /*97c0*/  @P4 STG.E.U8 desc[UR26][R72.64], R7 ;  /* 0x0000000748004986 */ /* 0x0005e2000c10111a */
[----:B------:R-:W-:Y:S02]  /*97d0*/  ISETP.LT.AND P5, PT, R6, UR19, !P0 ;  /* 0x0000001306007c0c */ /* 0x000fe4000c7a1270 */
[----:B------:R-:W-:Y:S01]  /*97e0*/  F2FP.SATFINITE.E5M2.F32.PACK_AB_MERGE_C R9, R9, R8, RZ ;  /* 0x000000080909723e */ /* 0x000fe200048060ff */
[----:B------:R-:W-:Y:S01]  /*97f0*/  IMAD.MOV.U32 R6, RZ, RZ, R92 ;  /* 0x000000ffff067224 */ /* 0x000fe200078e005c */
[----:B------:R-:W-:Y:S02]  /*9800*/  LOP3.LUT R8, R3, 0x8, RZ, 0xfc, !PT ;  /* 0x0000000803087812 */ /* 0x000fe400078efcff */
[----:B------:R-:W-:Y:S02]  /*9810*/  ISETP.LT.AND P2, PT, R94, UR19, !P0 ;  /* 0x000000135e007c0c */ /* 0x000fe4000c741270 */
[----:B0-----:R-:W-:-:S02]  /*9820*/  SHF.R.S32.HI R69, RZ, 0x8, R6 ;  /* 0x00000008ff457819 */ /* 0x001fc40000011406 */
[----:B------:R-:W-:Y:S02]  /*9830*/  ISETP.LT.AND P4, PT, R8, UR19, !P0 ;  /* 0x0000001308007c0c */ /* 0x000fe4000c781270 */
[----:B------:R-:W-:Y:S01]  /*9840*/  LOP3.LUT R6, R3, 0x9, RZ, 0xfc, !PT ;  /* 0x0000000903067812 */ /* 0x000fe200078efcff */
[----:B------:R0:W-:Y:S01]  /*9850*/  @P3 STG.E.U8 desc[UR26][R4.64], R69 ;  /* 0x0000004504003986 */ /* 0x0001e2000c10111a */
[----:B------:R-:W-:Y:S02]  /*9860*/  PRMT R8, R9, 0x9910, RZ ;  /* 0x0000991009087816 */ /* 0x000fe400000000ff */
[----:B------:R-:W-:Y:S02]  /*9870*/  ISETP.LT.AND P3, PT, R6, UR19, !P0 ;  /* 0x0000001306007c0c */ /* 0x000fe4000c761270 */
[----:B------:R-:W-:Y:S01]  /*9880*/  F2FP.SATFINITE.E5M2.F32.PACK_AB_MERGE_C R11, R11, R10, RZ ;  /* 0x0000000a0b0b723e */ /* 0x000fe200048060ff */
[----:B------:R-:W-:Y:S01]  /*9890*/  IMAD.MOV.U32 R6, RZ, RZ, R8 ;  /* 0x000000ffff067224 */ /* 0x000fe200078e0008 */
[----:B------:R-:W-:Y:S01]  /*98a0*/  LOP3.LUT R8, R3, 0xa, RZ, 0xfc, !PT ;  /* 0x0000000a03087812 */ /* 0x000fe200078efcff */
[----:B------:R-:W-:Y:S01]  /*98b0*/  @P2 STG.E.U8 desc[UR26][R74.64], R9 ;  /* 0x000000094a002986 */ /* 0x000fe2000c10111a */
[----:B------:R-:W-:-:S02]  /*98c0*/  F2FP.SATFINITE.E5M2.F32.PACK_AB_MERGE_C R13, R13, R12, RZ ;  /* 0x0000000c0d0d723e */ /* 0x000fc400048060ff */
[----:B------:R-:W-:Y:S02]  /*98d0*/  ISETP.LT.AND P2, PT, R8, UR19, !P0 ;  /* 0x0000001308007c0c */ /* 0x000fe4000c741270 */
[----:B------:R-:W-:Y:S02]  /*98e0*/  PRMT R8, R11, 0x9910, RZ ;  /* 0x000099100b087816 */ /* 0x000fe400000000ff */
[----:B--2---:R-:W-:Y:S02]  /*98f0*/  SHF.R.S32.HI R7, RZ, 0x8, R6 ;  /* 0x00000008ff077819 */ /* 0x004fe40000011406 */
[C---:B------:R-:W-:Y:S01]  /*9900*/  LOP3.LUT R6, R3.reuse, 0xb, RZ, 0xfc, !PT ;  /* 0x0000000b03067812 */ /* 0x040fe200078efcff */
[----:B0-----:R-:W-:Y:S01]  /*9910*/  IMAD.MOV.U32 R5, RZ, RZ, R8 ;  /* 0x000000ffff057224 */ /* 0x001fe200078e0008 */
[----:B------:R-:W-:Y:S01]  /*9920*/  LOP3.LUT R4, R3, 0xc, RZ, 0xfc, !PT ;  /* 0x0000000c03047812 */ /* 0x000fe200078efcff */
[----:B------:R0:W-:Y:S01]  /*9930*/  @P1 STG.E.U8 desc[UR26][R76.64], R7 ;  /* 0x000000074c001986 */ /* 0x0001e2000c10111a */
[----:B------:R-:W-:-:S02]  /*9940*/  ISETP.LT.AND P1, PT, R6, UR19, !P0 ;  /* 0x0000001306007c0c */ /* 0x000fc4000c721270 */
[----:B------:R-:W-:Y:S01]  /*9950*/  SHF.R.S32.HI R5, RZ, 0x8, R5 ;  /* 0x00000008ff057819 */ /* 0x000fe20000011405 */
[----:B------:R-:W-:Y:S01]  /*9960*/  @P6 STG.E.U8 desc[UR26][R78.64], R11 ;  /* 0x0000000b4e006986 */ /* 0x000fe2000c10111a */
[----:B------:R-:W-:Y:S02]  /*9970*/  PRMT R6, R13, 0x9910, RZ ;  /* 0x000099100d067816 */ /* 0x000fe400000000ff */
[----:B------:R-:W-:Y:S01]  /*9980*/  ISETP.LT.AND P6, PT, R4, UR19, !P0 ;  /* 0x0000001304007c0c */ /* 0x000fe2000c7c1270 */
[----:B------:R-:W-:Y:S01]  /*9990*/  @P5 STG.E.U8 desc[UR26][R80.64], R5 ;  /* 0x0000000550005986 */ /* 0x000fe2000c10111a */
[----:B------:R-:W-:Y:S02]  /*99a0*/  LOP3.LUT R4, R3, 0xd, RZ, 0xfc, !PT ;  /* 0x0000000d03047812 */ /* 0x000fe400078efcff */
[----:B------:R-:W-:Y:S01]  /*99b0*/  F2FP.SATFINITE.E5M2.F32.PACK_AB_MERGE_C R15, R15, R14, RZ ;  /* 0x0000000e0f0f723e */ /* 0x000fe200048060ff */
[----:B0-----:R-:W-:Y:S01]  /*99c0*/  IMAD.MOV.U32 R7, RZ, RZ, R6 ;  /* 0x000000ffff077224 */ /* 0x001fe200078e0006 */
[----:B------:R-:W-:Y:S01]  /*99d0*/  ISETP.LT.AND P5, PT, R4, UR19, !P0 ;  /* 0x0000001304007c0c */ /* 0x000fe2000c7a1270 */
[----:B------:R0:W-:Y:S01]  /*99e0*/  @P4 STG.E.U8 desc[UR26][R82.64], R13 ;  /* 0x0000000d52004986 */ /* 0x0001e2000c10111a */
[----:B------:R-:W-:-:S02]  /*99f0*/  LOP3.LUT R4, R3, 0xe, RZ, 0xfc, !PT ;  /* 0x0000000e03047812 */ /* 0x000fc400078efcff */
[----:B------:R-:W-:Y:S02]  /*9a00*/  SHF.R.S32.HI R7, RZ, 0x8, R7 ;  /* 0x00000008ff077819 */ /* 0x000fe40000011407 */
[----:B------:R-:W-:Y:S02]  /*9a10*/  ISETP.LT.AND P4, PT, R4, UR19, !P0 ;  /* 0x0000001304007c0c */ /* 0x000fe4000c781270 */
[----:B------:R-:W-:Y:S01]  /*9a20*/  LOP3.LUT R4, R3, 0xf, RZ, 0xfc, !PT ;  /* 0x0000000f03047812 */ /* 0x000fe200078efcff */
[----:B------:R2:W-:Y:S01]  /*9a30*/  @P3 STG.E.U8 desc[UR26][R84.64], R7 ;  /* 0x0000000754003986 */ /* 0x0005e2000c10111a */
[----:B------:R-:W-:Y:S02]  /*9a40*/  PRMT R9, R15, 0x9910, RZ ;  /* 0x000099100f097816 */ /* 0x000fe400000000ff */
[----:B------:R-:W-:Y:S01]  /*9a50*/  ISETP.LT.AND P3, PT, R4, UR19, !P0 ;  /* 0x0000001304007c0c */ /* 0x000fe2000c761270 */
[----:B------:R3:W-:Y:S01]  /*9a60*/  @P2 STG.E.U8 desc[UR26][R86.64], R15 ;  /* 0x0000000f56002986 */ /* 0x0007e2000c10111a */
[----:B------:R-:W-:-:S02]  /*9a70*/  SHF.R.S32.HI R9, RZ, 0x8, R9 ;  /* 0x00000008ff097819 */ /* 0x000fc40000011409 */
[----:B------:R-:W-:Y:S02]  /*9a80*/  LOP3.LUT R4, R3, 0x10, RZ, 0xfc, !PT ;  /* 0x0000001003047812 */ /* 0x000fe400078efcff */
[----:B------:R-:W-:Y:S01]  /*9a90*/  F2FP.SATFINITE.E5M2.F32.PACK_AB_MERGE_C R17, R17, R16, RZ ;  /* 0x000000101111723e */ /* 0x000fe200048060ff */
[----:B------:R4:W-:Y:S01]  /*9aa0*/  @P1 STG.E.U8 desc[UR26][R88.64], R9 ;  /* 0x0000000958001986 */ /* 0x0009e2000c10111a */
[----:B------:R-:W-:Y:S02]  /*9ab0*/  ISETP.LT.AND P2, PT, R4, UR19, !P0 ;  /* 0x0000001304007c0c */ /* 0x000fe4000c741270 */
[----:B0-----:R-:W-:Y:S01]  /*9ac0*/  PRMT R13, R17, 0x9910, RZ ;  /* 0x00009910110d7816 */ /* 0x001fe200000000ff */
[----:B------:R-:W-:Y:S01]  /*9ad0*/  @P6 STG.E.U8 desc[UR26][R90.64], R17 ;  /* 0x000000115a006986 */ /* 0x000fe2000c10111a */
[----:B------:R-:W-:Y:S02]  /*9ae0*/  IADD3 R4, P1, PT, R93, R2, RZ ;  /* 0x000000025d047210 */ /* 0x000fe40007f3e0ff */
[----:B------:R-:W-:-:S02]  /*9af0*/  SHF.R.S32.HI R13, RZ, 0x8, R13 ;  /* 0x00000008ff0d7819 */ /* 0x000fc4000001140d */
[C---:B------:R-:W-:Y:S01]  /*9b00*/  LEA.HI.X.SX32 R5, R93.reuse, R0, 0x1, P1 ;  /* 0x000000005d057211 */ /* 0x040fe200008f0eff */
[----:B------:R-:W-:Y:S01]  /*9b10*/  VIADD R93, R93, UR5 ;  /* 0x000000055d5d7c36 */ /* 0x000fe20008000000 */
[C---:B------:R-:W-:Y:S02]  /*9b20*/  LOP3.LUT R6, R3.reuse, 0x11, RZ, 0xfc, !PT ;  /* 0x0000001103067812 */ /* 0x040fe400078efcff */
[----:B------:R-:W-:Y:S01]  /*9b30*/  LOP3.LUT R8, R3, 0x12, RZ, 0xfc, !PT ;  /* 0x0000001203087812 */ /* 0x000fe200078efcff */
[----:B------:R0:W-:Y:S01]  /*9b40*/  @P5 STG.E.U8 desc[UR26][R4.64], R13 ;  /* 0x0000000d04005986 */ /* 0x0001e2000c10111a */
[----:B------:R-:W-:Y:S01]  /*9b50*/  ISETP.LT.AND P1, PT, R6, UR19, !P0 ;  /* 0x0000001306007c0c */ /* 0x000fe2000c721270 */
[C---:B------:R-:W-:Y:S01]  /*9b60*/  VIADD R11, R93.reuse, UR5 ;  /* 0x000000055d0b7c36 */ /* 0x040fe20008000000 */
[----:B------:R-:W-:Y:S02]  /*9b70*/  IADD3 R6, P5, PT, R93, R2, RZ ;  /* 0x000000025d067210 */ /* 0x000fe40007fbe0ff */
[----:B------:R-:W-:-:S02]  /*9b80*/  F2FP.SATFINITE.E5M2.F32.PACK_AB_MERGE_C R19, R19, R18, RZ ;  /* 0x000000121313723e */ /* 0x000fc400048060ff */
[----:B--2---:R-:W-:Y:S02]  /*9b90*/  LEA.HI.X.SX32 R7, R93, R0, 0x1, P5 ;  /* 0x000000005d077211 */ /* 0x004fe400028f0eff */
[----:B------:R-:W-:Y:S02]  /*9ba0*/  ISETP.LT.AND P5, PT, R8, UR19, !P0 ;  /* 0x0000001308007c0c */ /* 0x000fe4000c7a1270 */
[----:B---3--:R-:W-:Y:S01]  /*9bb0*/  PRMT R15, R19, 0x9910, RZ ;  /* 0x00009910130f7816 */ /* 0x008fe200000000ff */
[----:B------:R2:W-:Y:S01]  /*9bc0*/  @P4 STG.E.U8 desc[UR26][R6.64], R19 ;  /* 0x0000001306004986 */ /* 0x0005e2000c10111a */
[C---:B------:R-:W-:Y:S02]  /*9bd0*/  IADD3 R8, P6, PT, R11.reuse, R2, RZ ;  /* 0x000000020b087210 */ /* 0x040fe40007fde0ff */
[----:B------:R-:W-:Y:S02]  /*9be0*/  SHF.R.S32.HI R15, RZ, 0x8, R15 ;  /* 0x00000008ff0f7819 */ /* 0x000fe4000001140f */
[C---:B----4-:R-:W-:Y:S01]  /*9bf0*/  LEA.HI.X.SX32 R9, R11.reuse, R0, 0x1, P6 ;  /* 0x000000000b097211 */ /* 0x050fe200030f0eff */
[----:B------:R-:W-:Y:S01]  /*9c00*/  VIADD R11, R11, UR5 ;  /* 0x000000050b0b7c36 */ /* 0x000fe20008000000 */
[----:B------:R-:W-:-:S02]  /*9c10*/  LOP3.LUT R10, R3, 0x13, RZ, 0xfc, !PT ;  /* 0x00000013030a7812 */ /* 0x000fc400078efcff */
[----:B------:R-:W-:Y:S01]  /*9c20*/  F2FP.SATFINITE.E5M2.F32.PACK_AB_MERGE_C R21, R21, R20, RZ ;  /* 0x000000141515723e */ /* 0x000fe200048060ff */
[----:B------:R3:W-:Y:S01]  /*9c30*/  @P3 STG.E.U8 desc[UR26][R8.64], R15 ;  /* 0x0000000f08003986 */ /* 0x0007e2000c10111a */
[----:B------:R-:W-:Y:S01]  /*9c40*/  ISETP.LT.AND P4, PT, R10, UR19, !P0 ;  /* 0x000000130a007c0c */ /* 0x000fe2000c781270 */
[C---:B0-----:R-:W-:Y:S01]  /*9c50*/  VIADD R13, R11.reuse, UR5 ;  /* 0x000000050b0d7c36 */ /* 0x041fe20008000000 */
[----:B------:R-:W-:Y:S02]  /*9c60*/  IADD3 R4, P3, PT, R11, R2, RZ ;  /* 0x000000020b047210 */ /* 0x000fe40007f7e0ff */
[----:B------:R-:W-:Y:S02]  /*9c70*/  LOP3.LUT R10, R3, 0x14, RZ, 0xfc, !PT ;  /* 0x00000014030a7812 */ /* 0x000fe400078efcff */
[----:B------:R-:W-:Y:S02]  /*9c80*/  PRMT R12, R21, 0x9910, RZ ;  /* 0x00009910150c7816 */ /* 0x000fe400000000ff */
[----:B------:R-:W-:-:S02]  /*9c90*/  LEA.HI.X.SX32 R5, R11, R0, 0x1, P3 ;  /* 0x000000000b057211 */ /* 0x000fc400018f0eff */
[----:B------:R-:W-:Y:S01]  /*9ca0*/  ISETP.LT.AND P3, PT, R10, UR19, !P0 ;  /* 0x000000130a007c0c */ /* 0x000fe2000c761270 */
[----:B------:R-:W-:Y:S01]  /*9cb0*/  IMAD.MOV.U32 R10, RZ, RZ, R12 ;  /* 0x000000ffff0a7224 */ /* 0x000fe200078e000c */
[----:B--2---:R-:W-:Y:S01]  /*9cc0*/  IADD3 R6, P6, PT, R13, R2, RZ ;  /* 0x000000020d067210 */ /* 0x004fe20007fde0ff */
[----:B------:R0:W-:Y:S01]  /*9cd0*/  @P2 STG.E.U8 desc[UR26][R4.64], R21 ;  /* 0x0000001504002986 */ /* 0x0001e2000c10111a */
[----:B------:R-:W-:Y:S02]  /*9ce0*/  LOP3.LUT R11, R3, 0x15, RZ, 0xfc, !PT ;  /* 0x00000015030b7812 */ /* 0x000fe400078efcff */
[C---:B------:R-:W-:Y:S01]  /*9cf0*/  LEA.HI.X.SX32 R7, R13.reuse, R0, 0x1, P6 ;  /* 0x000000000d077211 */ /* 0x040fe200030f0eff */
[----:B------:R-:W-:Y:S01]  /*9d00*/  VIADD R13, R13, UR5 ;  /* 0x000000050d0d7c36 */ /* 0x000fe20008000000 */
[----:B---3--:R-:W-:Y:S02]  /*9d10*/  SHF.R.S32.HI R15, RZ, 0x8, R10 ;  /* 0x00000008ff0f7819 */ /* 0x008fe4000001140a */
[----:B------:R-:W-:-:S02]  /*9d20*/  F2FP.SATFINITE.E5M2.F32.PACK_AB_MERGE_C R23, R23, R22, RZ ;  /* 0x000000161717723e */ /* 0x000fc400048060ff */
[----:B------:R-:W-:Y:S01]  /*9d30*/  ISETP.LT.AND P2, PT, R11, UR19, !P0 ;  /* 0x000000130b007c0c */ /* 0x000fe2000c741270 */
[----:B------:R2:W-:Y:S01]  /*9d40*/  @P1 STG.E.U8 desc[UR26][R6.64], R15 ;  /* 0x0000000f06001986 */ /* 0x0005e2000c10111a */
[C---:B------:R-:W-:Y:S01]  /*9d50*/  IADD3 R8, P1, PT, R13.reuse, R2, RZ ;  /* 0x000000020d087210 */ /* 0x040fe20007f3e0ff */
[----:B------:R-:W-:Y:S01]  /*9d60*/  VIADD R11, R13, UR5 ;  /* 0x000000050d0b7c36 */ /* 0x000fe20008000000 */
[----:B------:R-:W-:Y:S02]  /*9d70*/  LOP3.LUT R10, R3, 0x16, RZ, 0xfc, !PT ;  /* 0x00000016030a7812 */ /* 0x000fe400078efcff */
[----:B------:R-:W-:Y:S02]  /*9d80*/  PRMT R14, R23, 0x9910, RZ ;  /* 0x00009910170e7816 */ /* 0x000fe400000000ff */
[----:B------:R-:W-:Y:S02]  /*9d90*/  LEA.HI.X.SX32 R9, R13, R0, 0x1, P1 ;  /* 0x000000000d097211 */ /* 0x000fe400008f0eff */
[----:B------:R-:W-:Y:S01]  /*9da0*/  ISETP.LT.AND P1, PT, R10, UR19, !P0 ;  /* 0x000000130a007c0c */ /* 0x000fe2000c721270 */
[----:B------:R-:W-:Y:S01]  /*9db0*/  IMAD.MOV.U32 R10, RZ, RZ, R14 ;  /* 0x000000ffff0a7224 */ /* 0x000fe200078e000e */
[----:B0-----:R-:W-:Y:S01]  /*9dc0*/  IADD3 R4, P6, PT, R11, R2, RZ ;  /* 0x000000020b047210 */ /* 0x001fe20007fde0ff */
[----:B------:R0:W-:Y:S01]  /*9dd0*/  @P5 STG.E.U8 desc[UR26][R8.64], R23 ;  /* 0x0000001708005986 */ /* 0x0001e2000c10111a */
[----:B------:R-:W-:-:S02]  /*9de0*/  LOP3.LUT R12, R3, 0x17, RZ, 0xfc, !PT ;  /* 0x00000017030c7812 */ /* 0x000fc400078efcff */
[C---:B------:R-:W-:Y:S01]  /*9df0*/  LEA.HI.X.SX32 R5, R11.reuse, R0, 0x1, P6 ;  /* 0x000000000b057211 */ /* 0x040fe200030f0eff */
[----:B------:R-:W-:Y:S01]  /*9e00*/  VIADD R11, R11, UR5 ;  /* 0x000000050b0b7c36 */ /* 0x000fe20008000000 */
[----:B--2---:R-:W-:Y:S02]  /*9e10*/  SHF.R.S32.HI R15, RZ, 0x8, R10 ;  /* 0x00000008ff0f7819 */ /* 0x004fe4000001140a */
[----:B------:R-:W-:Y:S01]  /*9e20*/  F2FP.SATFINITE.E5M2.F32.PACK_AB_MERGE_C R25, R25, R24, RZ ;  /* 0x000000181919723e */ /* 0x000fe200048060ff */
[C---:B------:R-:W-:Y:S01]  /*9e30*/  VIADD R13, R11.reuse, UR5 ;  /* 0x000000050b0d7c36 */ /* 0x040fe20008000000 */
[----:B------:R-:W-:Y:S01]  /*9e40*/  ISETP.LT.AND P5, PT, R12, UR19, !P0 ;  /* 0x000000130c007c0c */ /* 0x000fe2000c7a1270 */
[----:B------:R2:W-:Y:S01]  /*9e50*/  @P4 STG.E.U8 desc[UR26][R4.64], R15 ;  /* 0x0000000f04004986 */ /* 0x0005e2000c10111a */
[----:B------:R-:W-:Y:S02]  /*9e60*/  IADD3 R6, P4, PT, R11, R2, RZ ;  /* 0x000000020b067210 */ /* 0x000fe40007f9e0ff */
[----:B------:R-:W-:-:S02]  /*9e70*/  LOP3.LUT R10, R3, 0x18, RZ, 0xfc, !PT ;  /* 0x00000018030a7812 */ /* 0x000fc400078efcff */
[----:B------:R-:W-:Y:S02]  /*9e80*/  PRMT R12, R25, 0x9910, RZ ;  /* 0x00009910190c7816 */ /* 0x000fe400000000ff */
[----:B------:R-:W-:Y:S02]  /*9e90*/  LEA.HI.X.SX32 R7, R11, R0, 0x1, P4 ;  /* 0x000000000b077211 */ /* 0x000fe400020f0eff */
[----:B------:R-:W-:Y:S01]  /*9ea0*/  ISETP.LT.AND P4, PT, R10, UR19, !P0 ;  /* 0x000000130a007c0c */ /* 0x000fe2000c781270 */
[----:B------:R-:W-:Y:S01]  /*9eb0*/  IMAD.MOV.U32 R10, RZ, RZ, R12 ;  /* 0x000000ffff0a7224 */ /* 0x000fe200078e000c */
[----:B0-----:R-:W-:Y:S01]  /*9ec0*/  IADD3 R8, P6, PT, R13, R2, RZ ;  /* 0x000000020d087210 */ /* 0x001fe20007fde0ff */
[----:B------:R0:W-:Y:S01]  /*9ed0*/  @P3 STG.E.U8 desc[UR26][R6.64], R25 ;  /* 0x0000001906003986 */ /* 0x0001e2000c10111a */
[----:B------:R-:W-:Y:S02]  /*9ee0*/  LOP3.LUT R11, R3, 0x19, RZ, 0xfc, !PT ;  /* 0x00000019030b7812 */ /* 0x000fe400078efcff */
[C---:B------:R-:W-:Y:S01]  /*9ef0*/  LEA.HI.X.SX32 R9, R13.reuse, R0, 0x1, P6 ;  /* 0x000000000d097211 */ /* 0x040fe200030f0eff */
[----:B------:R-:W-:Y:S01]  /*9f00*/  VIADD R13, R13, UR5 ;  /* 0x000000050d0d7c36 */ /* 0x000fe20008000000 */
[----:B--2---:R-:W-:-:S02]  /*9f10*/  SHF.R.S32.HI R15, RZ, 0x8, R10 ;  /* 0x00000008ff0f7819 */ /* 0x004fc4000001140a */
[----:B------:R-:W-:Y:S02]  /*9f20*/  F2FP.SATFINITE.E5M2.F32.PACK_AB_MERGE_C R27, R27, R26, RZ ;  /* 0x0000001a1b1b723e */ /* 0x000fe400048060ff */
[----:B------:R-:W-:Y:S01]  /*9f30*/  ISETP.LT.AND P3, PT, R11, UR19, !P0 ;  /* 0x000000130b007c0c */ /* 0x000fe2000c761270 */
[----:B------:R2:W-:Y:S01]  /*9f40*/  @P2 STG.E.U8 desc[UR26][R8.64], R15 ;  /* 0x0000000f08002986 */ /* 0x0005e2000c10111a */
[C---:B------:R-:W-:Y:S01]  /*9f50*/  IADD3 R4, P2, PT, R13.reuse, R2, RZ ;  /* 0x000000020d047210 */ /* 0x040fe20007f5e0ff */
[----:B------:R-:W-:Y:S01]  /*9f60*/  VIADD R11, R13, UR5 ;  /* 0x000000050d0b7c36 */ /* 0x000fe20008000000 */
[----:B------:R-:W-:Y:S02]  /*9f70*/  LOP3.LUT R10, R3, 0x1a, RZ, 0xfc, !PT ;  /* 0x0000001a030a7812 */ /* 0x000fe400078efcff */
[----:B------:R-:W-:Y:S02]  /*9f80*/  PRMT R14, R27, 0x9910, RZ ;  /* 0x000099101b0e7816 */ /* 0x000fe400000000ff */
[----:B------:R-:W-:-:S02]  /*9f90*/  LEA.HI.X.SX32 R5, R13, R0, 0x1, P2 ;  /* 0x000000000d057211 */ /* 0x000fc400010f0eff */
[----:B------:R-:W-:Y:S01]  /*9fa0*/  ISETP.LT.AND P2, PT, R10, UR19, !P0 ;  /* 0x000000130a007c0c */ /* 0x000fe2000c741270 */
[----:B------:R-:W-:Y:S01]  /*9fb0*/  IMAD.MOV.U32 R10, RZ, RZ, R14 ;  /* 0x000000ffff0a7224 */ /* 0x000fe200078e000e */
[----:B0-----:R-:W-:Y:S01]  /*9fc0*/  IADD3 R6, P6, PT, R11, R2, RZ ;  /* 0x000000020b067210 */ /* 0x001fe20007fde0ff */
[----:B------:R0:W-:Y:S01]  /*9fd0*/  @P1 STG.E.U8 desc[UR26][R4.64], R27 ;  /* 0x0000001b04001986 */ /* 0x0001e2000c10111a */
[----:B------:R-:W-:Y:S02]  /*9fe0*/  LOP3.LUT R12, R3, 0x1b, RZ, 0xfc, !PT ;  /* 0x0000001b030c7812 */ /* 0x000fe400078efcff */
[C---:B------:R-:W-:Y:S01]  /*9ff0*/  LEA.HI.X.SX32 R7, R11.reuse, R0, 0x1, P6 ;  /* 0x000000000b077211 */ /* 0x040fe200030f0eff */
[----:B------:R-:W-:Y:S01]  /*a000*/  VIADD R11, R11, UR5 ;  /* 0x000000050b0b7c36 */ /* 0x000fe20008000000 */
[----:B--2---:R-:W-:Y:S02]  /*a010*/  SHF.R.S32.HI R15, RZ, 0x8, R10 ;  /* 0x00000008ff0f7819 */ /* 0x004fe4000001140a */
[----:B------:R-:W-:Y:S01]  /*a020*/  F2FP.SATFINITE.E5M2.F32.PACK_AB_MERGE_C R29, R29, R28, RZ ;  /* 0x0000001c1d1d723e */ /* 0x000fe200048060ff */
[C---:B------:R-:W-:Y:S01]  /*a030*/  VIADD R13, R11.reuse, UR5 ;  /* 0x000000050b0d7c36 */ /* 0x040fe20008000000 */
[----:B------:R-:W-:Y:S01]  /*a040*/  ISETP.LT.AND P1, PT, R12, UR19, !P0 ;  /* 0x000000130c007c0c */ /* 0x000fe2000c721270 */
[----:B------:R2:W-:Y:S01]  /*a050*/  @P5 STG.E.U8 desc[UR26][R6.64], R15 ;  /* 0x0000000f06005986 */ /* 0x0005e2000c10111a */
[----:B------:R-:W-:-:S02]  /*a060*/  IADD3 R8, P5, PT, R11, R2, RZ ;  /* 0x000000020b087210 */ /* 0x000fc40007fbe0ff */
        /* <DEDUP_REMOVED lines=11> */
[----:B------:R-:W-:Y:S02]  /*a120*/  F2FP.SATFINITE.E5M2.F32.PACK_AB_MERGE_C R31, R31, R30, RZ ;  /* 0x0000001e1f1f723e */ /* 0x000fe400048060ff */
[----:B------:R-:W-:Y:S01]  /*a130*/  ISETP.LT.AND P4, PT, R11, UR19, !P0 ;  /* 0x000000130b007c0c */ /* 0x000fe2000c781270 */
[----:B------:R2:W-:Y:S01]  /*a140*/  @P3 STG.E.U8 desc[UR26][R4.64], R15 ;  /* 0x0000000f04003986 */ /* 0x0005e2000c10111a */
[C---:B------:R-:W-:Y:S01]  /*a150*/  IADD3 R6, P3, PT, R13.reuse, R2, RZ ;  /* 0x000000020d067210 */ /* 0x040fe20007f7e0ff */
[----:B------:R-:W-:Y:S01]  /*a160*/  VIADD R11, R13, UR5 ;  /* 0x000000050d0b7c36 */ /* 0x000fe20008000000 */
        /* <DEDUP_REMOVED lines=11> */
[----:B------:R-:W-:Y:S01]  /*a220*/  F2FP.SATFINITE.E5M2.F32.PACK_AB_MERGE_C R33, R33, R32, RZ ;  /* 0x000000202121723e */ /* 0x000fe200048060ff */
[C---:B------:R-:W-:Y:S01]  /*a230*/  VIADD R13, R11.reuse, UR5 ;  /* 0x000000050b0d7c36 */ /* 0x040fe20008000000 */
[----:B------:R-:W-:Y:S01]  /*a240*/  ISETP.LT.AND P2, PT, R12, UR19, !P0 ;  /* 0x000000130c007c0c */ /* 0x000fe2000c741270 */
[----:B------:R2:W-:Y:S01]  /*a250*/  @P1 STG.E.U8 desc[UR26][R8.64], R15 ;  /* 0x0000000f08001986 */ /* 0x0005e2000c10111a */
[----:B------:R-:W-:Y:S02]  /*a260*/  IADD3 R4, P1, PT, R11, R2, RZ ;  /* 0x000000020b047210 */ /* 0x000fe40007f3e0ff */
        /* <DEDUP_REMOVED lines=206> */
[C---:B------:R-:W-:Y:S01]  /*af50*/  VIADD R11, R13.reuse, UR5 ;  /* 0x000000050d0b7c36 */ /* 0x040fe20008000000 */
[----:B------:R-:W-:Y:S02]  /*af60*/  IADD3 R8, P5, PT, R13, R2, RZ ;  /* 0x000000020d087210 */ /* 0x000fe40007fbe0ff */
[----:B------:R-:W-:Y:S02]  /*af70*/  LOP3.LUT R10, R3, 0x3a, RZ, 0xfc, !PT ;  /* 0x0000003a030a7812 */ /* 0x000fe400078efcff */
[----:B------:R-:W-:Y:S02]  /*af80*/  PRMT R14, R59, 0x9910, RZ ;  /* 0x000099103b0e7816 */ /* 0x000fe400000000ff */
[----:B------:R-:W-:Y:S02]  /*af90*/  LEA.HI.X.SX32 R9, R13, R0, 0x1, P5 ;  /* 0x000000000d097211 */ /* 0x000fe400028f0eff */
[----:B0-----:R-:W-:-:S02]  /*afa0*/  IADD3 R4, P6, PT, R11, R2, RZ ;  /* 0x000000020b047210 */ /* 0x001fc40007fde0ff */
[----:B------:R-:W-:Y:S01]  /*afb0*/  ISETP.LT.AND P5, PT, R10, UR19, !P0 ;  /* 0x000000130a007c0c */ /* 0x000fe2000c7a1270 */
[----:B------:R-:W-:Y:S01]  /*afc0*/  IMAD.MOV.U32 R10, RZ, RZ, R14 ;  /* 0x000000ffff0a7224 */ /* 0x000fe200078e000e */
[C---:B------:R-:W-:Y:S01]  /*afd0*/  LEA.HI.X.SX32 R5, R11.reuse, R0, 0x1, P6 ;  /* 0x000000000b057211 */ /* 0x040fe200030f0eff */
[----:B------:R-:W-:Y:S01]  /*afe0*/  VIADD R11, R11, UR5 ;  /* 0x000000050b0b7c36 */ /* 0x000fe20008000000 */
[----:B--2---:R-:W-:Y:S01]  /*aff0*/  LOP3.LUT R7, R3, 0x3c, RZ, 0xfc, !PT ;  /* 0x0000003c03077812 */ /* 0x004fe200078efcff */
[----:B------:R0:W-:Y:S01]  /*b000*/  @P4 STG.E.U8 desc[UR26][R8.64], R59 ;  /* 0x0000003b08004986 */ /* 0x0001e2000c10111a */
[----:B------:R-:W-:Y:S01]  /*b010*/  SHF.R.S32.HI R15, RZ, 0x8, R10 ;  /* 0x00000008ff0f7819 */ /* 0x000fe2000001140a */
[C---:B------:R-:W-:Y:S01]  /*b020*/  VIADD R13, R11.reuse, UR5 ;  /* 0x000000050b0d7c36 */ /* 0x040fe20008000000 */
[----:B------:R-:W-:Y:S02]  /*b030*/  IADD3 R6, P6, PT, R11, R2, RZ ;  /* 0x000000020b067210 */ /* 0x000fe40007fde0ff */
[----:B------:R-:W-:Y:S01]  /*b040*/  F2FP.SATFINITE.E5M2.F32.PACK_AB_MERGE_C R61, R61, R60, RZ ;  /* 0x0000003c3d3d723e */ /* 0x000fe200048060ff */
[----:B------:R2:W-:Y:S01]  /*b050*/  @P3 STG.E.U8 desc[UR26][R4.64], R15 ;  /* 0x0000000f04003986 */ /* 0x0005e2000c10111a */
[----:B------:R-:W-:-:S02]  /*b060*/  ISETP.LT.AND P3, PT, R7, UR19, !P0 ;  /* 0x0000001307007c0c */ /* 0x000fc4000c761270 */
[----:B------:R-:W-:Y:S02]  /*b070*/  LEA.HI.X.SX32 R7, R11, R0, 0x1, P6 ;  /* 0x000000000b077211 */ /* 0x000fe400030f0eff */
[----:B------:R-:W-:Y:S02]  /*b080*/  PRMT R17, R61, 0x9910, RZ ;  /* 0x000099103d117816 */ /* 0x000fe400000000ff */
[----:B0-----:R-:W-:Y:S01]  /*b090*/  IADD3 R8, P6, PT, R13, R2, RZ ;  /* 0x000000020d087210 */ /* 0x001fe20007fde0ff */
[----:B------:R-:W-:Y:S01]  /*b0a0*/  @P2 STG.E.U8 desc[UR26][R6.64], R61 ;  /* 0x0000003d06002986 */ /* 0x000fe2000c10111a */
[----:B------:R-:W-:Y:S02]  /*b0b0*/  LOP3.LUT R12, R3, 0x3b, RZ, 0xfc, !PT ;  /* 0x0000003b030c7812 */ /* 0x000fe400078efcff */
[C---:B------:R-:W-:Y:S01]  /*b0c0*/  LEA.HI.X.SX32 R9, R13.reuse, R0, 0x1, P6 ;  /* 0x000000000d097211 */ /* 0x040fe200030f0eff */
[----:B--2---:R-:W-:Y:S01]  /*b0d0*/  VIADD R5, R13, UR5 ;  /* 0x000000050d057c36 */ /* 0x004fe20008000000 */
[----:B------:R-:W-:-:S02]  /*b0e0*/  SHF.R.S32.HI R17, RZ, 0x8, R17 ;  /* 0x00000008ff117819 */ /* 0x000fc40000011411 */
[----:B------:R-:W-:Y:S01]  /*b0f0*/  LOP3.LUT R10, R3, 0x3d, RZ, 0xfc, !PT ;  /* 0x0000003d030a7812 */ /* 0x000fe200078efcff */
[C---:B------:R-:W-:Y:S01]  /*b100*/  VIADD R11, R5.reuse, UR5 ;  /* 0x00000005050b7c36 */ /* 0x040fe20008000000 */
[----:B------:R-:W-:Y:S01]  /*b110*/  IADD3 R4, P6, PT, R5, R2, RZ ;  /* 0x0000000205047210 */ /* 0x000fe20007fde0ff */
[----:B------:R0:W-:Y:S01]  /*b120*/  @P1 STG.E.U8 desc[UR26][R8.64], R17 ;  /* 0x0000001108001986 */ /* 0x0001e2000c10111a */
[----:B------:R-:W-:Y:S01]  /*b130*/  ISETP.LT.AND P4, PT, R12, UR19, !P0 ;  /* 0x000000130c007c0c */ /* 0x000fe2000c781270 */
[----:B------:R-:W-:Y:S01]  /*b140*/  VIADD R13, R11, UR5 ;  /* 0x000000050b0d7c36 */ /* 0x000fe20008000000 */
[----:B------:R-:W-:Y:S02]  /*b150*/  LEA.HI.X.SX32 R5, R5, R0, 0x1, P6 ;  /* 0x0000000005057211 */ /* 0x000fe400030f0eff */
[----:B------:R-:W-:Y:S01]  /*b160*/  ISETP.LT.AND P2, PT, R10, UR19, !P0 ;  /* 0x000000130a007c0c */ /* 0x000fe2000c741270 */
[C---:B------:R-:W-:Y:S01]  /*b170*/  VIADD R15, R13.reuse, UR5 ;  /* 0x000000050d0f7c36 */ /* 0x040fe20008000000 */
[----:B------:R-:W-:-:S02]  /*b180*/  IADD3 R12, P6, PT, R13, R2, RZ ;  /* 0x000000020d0c7210 */ /* 0x000fc40007fde0ff */
[----:B------:R-:W-:Y:S02]  /*b190*/  IADD3 R10, P1, PT, R11, R2, RZ ;  /* 0x000000020b0a7210 */ /* 0x000fe40007f3e0ff */
[----:B------:R-:W-:Y:S01]  /*b1a0*/  LOP3.LUT R14, R3, 0x3e, RZ, 0xfc, !PT ;  /* 0x0000003e030e7812 */ /* 0x000fe200078efcff */
[----:B0-----:R-:W-:Y:S01]  /*b1b0*/  VIADD R9, R15, UR5 ;  /* 0x000000050f097c36 */ /* 0x001fe20008000000 */
[-C--:B------:R-:W-:Y:S02]  /*b1c0*/  LEA.HI.X.SX32 R13, R13, R0.reuse, 0x1, P6 ;  /* 0x000000000d0d7211 */ /* 0x080fe400030f0eff */
[----:B------:R-:W-:Y:S02]  /*b1d0*/  LEA.HI.X.SX32 R11, R11, R0, 0x1, P1 ;  /* 0x000000000b0b7211 */ /* 0x000fe400008f0eff */
[----:B------:R-:W-:Y:S02]  /*b1e0*/  IADD3 R6, P6, PT, R15, R2, RZ ;  /* 0x000000020f067210 */ /* 0x000fe40007fde0ff */
[----:B------:R-:W-:-:S02]  /*b1f0*/  ISETP.LT.AND P1, PT, R14, UR19, !P0 ;  /* 0x000000130e007c0c */ /* 0x000fc4000c721270 */
[----:B------:R-:W-:Y:S02]  /*b200*/  F2FP.SATFINITE.E5M2.F32.PACK_AB_MERGE_C R63, R63, R62, RZ ;  /* 0x0000003e3f3f723e */ /* 0x000fe400048060ff */
[----:B------:R-:W-:Y:S01]  /*b210*/  LOP3.LUT R14, R3, 0x3f, RZ, 0xfc, !PT ;  /* 0x0000003f030e7812 */ /* 0x000fe200078efcff */
[----:B------:R-:W-:Y:S01]  /*b220*/  VIADD R3, R9, UR5 ;  /* 0x0000000509037c36 */ /* 0x000fe20008000000 */
[----:B------:R-:W-:Y:S01]  /*b230*/  LEA.HI.X.SX32 R7, R15, R0, 0x1, P6 ;  /* 0x000000000f077211 */ /* 0x000fe200030f0eff */
[----:B------:R0:W-:Y:S01]  /*b240*/  @P5 STG.E.U8 desc[UR26][R4.64], R63 ;  /* 0x0000003f04005986 */ /* 0x0001e2000c10111a */
[----:B------:R-:W-:Y:S02]  /*b250*/  F2FP.SATFINITE.E5M2.F32.PACK_AB_MERGE_C R65, R65, R64, RZ ;  /* 0x000000404141723e */ /* 0x000fe400048060ff */
[----:B------:R-:W-:Y:S02]  /*b260*/  IADD3 R8, P6, PT, R9, R2, RZ ;  /* 0x0000000209087210 */ /* 0x000fe40007fde0ff */
[----:B------:R-:W-:-:S02]  /*b270*/  ISETP.LT.AND P0, PT, R14, UR19, !P0 ;  /* 0x000000130e007c0c */ /* 0x000fc4000c701270 */
[----:B------:R-:W-:Y:S02]  /*b280*/  PRMT R15, R63, 0x9910, RZ ;  /* 0x000099103f0f7816 */ /* 0x000fe400000000ff */
[----:B------:R-:W-:Y:S02]  /*b290*/  F2FP.SATFINITE.E5M2.F32.PACK_AB_MERGE_C R67, R67, R66, RZ ;  /* 0x000000424343723e */ /* 0x000fe400048060ff */
[----:B------:R-:W-:Y:S02]  /*b2a0*/  PRMT R17, R65, 0x9910, RZ ;  /* 0x0000991041117816 */ /* 0x000fe400000000ff */
[----:B------:R-:W-:Y:S02]  /*b2b0*/  LEA.HI.X.SX32 R9, R9, R0, 0x1, P6 ;  /* 0x0000000009097211 */ /* 0x000fe400030f0eff */
[----:B------:R-:W-:Y:S02]  /*b2c0*/  IADD3 R2, P6, PT, R3, R2, RZ ;  /* 0x0000000203027210 */ /* 0x000fe40007fde0ff */
[----:B------:R-:W-:-:S02]  /*b2d0*/  SHF.R.S32.HI R15, RZ, 0x8, R15 ;  /* 0x00000008ff0f7819 */ /* 0x000fc4000001140f */
[----:B------:R-:W-:Y:S02]  /*b2e0*/  PRMT R19, R67, 0x9910, RZ ;  /* 0x0000991043137816 */ /* 0x000fe400000000ff */
[----:B------:R-:W-:Y:S01]  /*b2f0*/  SHF.R.S32.HI R17, RZ, 0x8, R17 ;  /* 0x00000008ff117819 */ /* 0x000fe20000011411 */
[----:B------:R0:W-:Y:S01]  /*b300*/  @P4 STG.E.U8 desc[UR26][R10.64], R15 ;  /* 0x0000000f0a004986 */ /* 0x0001e2000c10111a */
[----:B------:R-:W-:Y:S02]  /*b310*/  LEA.HI.X.SX32 R3, R3, R0, 0x1, P6 ;  /* 0x0000000003037211 */ /* 0x000fe400030f0eff */
[----:B------:R-:W-:Y:S01]  /*b320*/  SHF.R.S32.HI R19, RZ, 0x8, R19 ;  /* 0x00000008ff137819 */ /* 0x000fe20000011413 */
[----:B------:R0:W-:Y:S04]  /*b330*/  @P3 STG.E.U8 desc[UR26][R12.64], R65 ;  /* 0x000000410c003986 */ /* 0x0001e8000c10111a */
[----:B------:R0:W-:Y:S04]  /*b340*/  @P2 STG.E.U8 desc[UR26][R6.64], R17 ;  /* 0x0000001106002986 */ /* 0x0001e8000c10111a */
[----:B------:R0:W-:Y:S04]  /*b350*/  @P1 STG.E.U8 desc[UR26][R8.64], R67 ;  /* 0x0000004308001986 */ /* 0x0001e8000c10111a */
[----:B------:R0:W-:Y:S01]  /*b360*/  @P0 STG.E.U8 desc[UR26][R2.64], R19 ;  /* 0x0000001302000986 */ /* 0x0001e2000c10111a */
[----:B-1----:R-:W-:Y:S06]  /*b370*/  BAR.SYNC.DEFER_BLOCKING 0x0 ;  /* 0x0000000000007b1d */ /* 0x002fec0000010000 */
[----:B------:R-:W-:Y:S05]  /*b380*/  BRA.U UP0, `(.L_x_13) ;  /* 0x0000000100a07547 */ /* 0x000fea000b800000 */
[----:B------:R-:W1:Y:S01]  /*b390*/  S2UR UR5, SR_CgaCtaId ;  /* 0x00000000000579c3 */ /* 0x000e620000008800 */
[----:B------:R-:W-:Y:S01]  /*b3a0*/  NOP ;  /* 0x0000000000007918 */ /* 0x000fe20000000000 */
[----:B------:R-:W-:Y:S01]  /*b3b0*/  UMOV UR4, 0x50 ;  /* 0x0000005000047882 */ /* 0x000fe20000000000 */
[----:B------:R-:W-:Y:S02]  /*b3c0*/  IMAD.U32 R0, RZ, RZ, UR12 ;  /* 0x0000000cff007e24 */ /* 0x000fe4000f8e00ff */
[----:B0-----:R-:W-:Y:S02]  /*b3d0*/  IMAD.MOV.U32 R3, RZ, RZ, 0x3 ;  /* 0x00000003ff037424 */ /* 0x001fe400078e00ff */
[----:B------:R-:W-:Y:S01]  /*b3e0*/  IMAD.MOV.U32 R7, RZ, RZ, 0x1 ;  /* 0x00000001ff077424 */ /* 0x000fe200078e00ff */
[----:B------:R-:W-:-:S04]  /*b3f0*/  LOP3.LUT R0, R0, 0xffff, RZ, 0xc0, !PT ;  /* 0x0000ffff00007812 */ /* 0x000fc800078ec0ff */
[----:B------:R-:W-:-:S05]  /*b400*/  SHF.R.U32.HI R0, RZ, 0x5, R0 ;  /* 0x00000005ff007819 */ /* 0x000fca0000011600 */
[----:B------:R-:W-:Y:S01]  /*b410*/  VIADD R2, R0, 0x10 ;  /* 0x0000001000027836 */ /* 0x000fe20000000000 */
[----:B------:R-:W-:Y:S01]  /*b420*/  SHF.L.U32 R0, R3, R0, RZ ;  /* 0x0000000003007219 */ /* 0x000fe200000006ff */
[----:B-1----:R-:W-:-:S03]  /*b430*/  ULEA UR6, UR5, UR4, 0x18 ;  /* 0x0000000405067291 */ /* 0x002fc6000f8ec0ff */
[----:B------:R-:W-:-:S04]  /*b440*/  SHF.L.U32 R3, R7, R2, RZ ;  /* 0x0000000207037219 */ /* 0x000fc800000006ff */
[----:B------:R-:W-:Y:S02]  /*b450*/  LOP3.LUT R0, R3, R0, RZ, 0xfc, !PT ;  /* 0x0000000003007212 */ /* 0x000fe400078efcff */
[----:B------:R-:W0:Y:S02]  /*b460*/  LDS R5, [UR6] ;  /* 0x00000006ff057984 */ /* 0x000e240008000800 */
[C---:B------:R-:W-:Y:S02]  /*b470*/  LOP3.LUT R2, R0.reuse, 0xffff, RZ, 0xc0, !PT ;  /* 0x0000ffff00027812 */ /* 0x040fe400078ec0ff */
[----:B0-----:R-:W-:-:S04]  /*b480*/  LOP3.LUT R3, R0, 0xffff, R5, 0x80, !PT ;  /* 0x0000ffff00037812 */ /* 0x001fc800078e8005 */
[----:B------:R-:W-:-:S13]  /*b490*/  ISETP.NE.AND P0, PT, R3, R2, PT ;  /* 0x000000020300720c */ /* 0x000fda0003f05270 */
[----:B------:R-:W-:Y:S05]  /*b4a0*/  @P0 BRA `(.L_x_14) ;  /* 0x0000000000500947 */ /* 0x000fea0003800000 */
[----:B------:R-:W-:Y:S02]  /*b4b0*/  SHF.R.U32.HI R5, RZ, 0x10, R5 ;  /* 0x00000010ff057819 */ /* 0x000fe40000011605 */
[----:B------:R-:W-:-:S04]  /*b4c0*/  SHF.R.U32.HI R2, RZ, 0x10, R0 ;  /* 0x00000010ff027819 */ /* 0x000fc80000011600 */
[----:B------:R-:W-:-:S04]  /*b4d0*/  LOP3.LUT R5, R5, R2, RZ, 0xc0, !PT ;  /* 0x0000000205057212 */ /* 0x000fc800078ec0ff */
[----:B------:R-:W-:-:S13]  /*b4e0*/  ISETP.NE.AND P0, PT, R5, R2, PT ;  /* 0x000000020500720c */ /* 0x000fda0003f05270 */
[----:B------:R-:W-:Y:S05]  /*b4f0*/  @P0 BRA `(.L_x_15) ;  /* 0x0000000000300947 */ /* 0x000fea0003800000 */
[----:B------:R-:W-:Y:S01]  /*b500*/  R2UR UR4, R0 ;  /* 0x00000000000472ca */ /* 0x000fe200000e0000 */
[----:B------:R-:W-:Y:S01]  /*b510*/  VOTEU.ANY UR5, UPT, PT ;  /* 0x0000000000057886 */ /* 0x000fe200038e0100 */
[----:B------:R-:W0:Y:S01]  /*b520*/  S2R R0, SR_LANEID ;  /* 0x0000000000007919 */ /* 0x000e220000000000 */
[----:B------:R-:W-:-:S10]  /*b530*/  UFLO.U32 UR5, UR5 ;  /* 0x00000005000572bd */ /* 0x000fd400080e0000 */
[----:B------:R-:W-:-:S06]  /*b540*/  ULOP3.LUT UR4, URZ, UR4, URZ, 0x33, !UPT ;  /* 0x00000004ff047292 */ /* 0x000fcc000f8e33ff */
[----:B------:R-:W-:-:S04]  /*b550*/  IMAD.U32 R2, RZ, RZ, UR4 ;  /* 0x00000004ff027e24 */ /* 0x000fc8000f8e00ff */
[----:B------:R-:W1:Y:S02]  /*b560*/  REDUX UR7, R2 ;  /* 0x00000000020773c4 */ /* 0x000e640000000000 */
[----:B------:R2:W-:Y:S01]  /*b570*/  UTCATOMSWS.AND URZ, UR4 ;  /* 0x0000000400ff79e3 */ /* 0x0005e20008000000 */
[----:B0-----:R-:W-:Y:S01]  /*b580*/  ISETP.EQ.U32.AND P0, PT, R0, UR5, PT ;  /* 0x0000000500007c0c */ /* 0x001fe2000bf02070 */
[----:B-1----:R-:W-:-:S12]  /*b590*/  IMAD.U32 R0, RZ, RZ, UR7 ;  /* 0x00000007ff007e24 */ /* 0x002fd8000f8e00ff */
[----:B------:R2:W-:Y:S01]  /*b5a0*/  @P0 ATOMS.AND RZ, [UR6], R0 ;  /* 0x00000000ffff098c */ /* 0x0005e2000a800006 */
[----:B------:R-:W-:Y:S05]  /*b5b0*/  BRA `(.L_x_13) ;  /* 0x0000000000147947 */ /* 0x000fea0003800000 */
.L_x_15:
[----:B------:R-:W-:-:S07]  /*b5c0*/  MOV R2, 0xb5e0 ;  /* 0x0000b5e000027802 */ /* 0x000fce0000000f00 */
[----:B------:R-:W-:Y:S05]  /*b5d0*/  CALL.REL.NOINC `($__internal_0_$__cuda_sm10x_tcgen05_guardrail_trap_col_being_dealloced_not_returned_by_alloc) ;  /* 0x00000000002c7944 */ /* 0x000fea0003c00000 */
[----:B------:R-:W-:Y:S05]  /*b5e0*/  BRA `(.L_x_13) ;  /* 0x0000000000087947 */ /* 0x000fea0003800000 */
.L_x_14:
[----:B------:R-:W-:-:S07]  /*b5f0*/  MOV R2, 0xb610 ;  /* 0x0000b61000027802 */ /* 0x000fce0000000f00 */
[----:B------:R-:W-:Y:S05]  /*b600*/  CALL.REL.NOINC `($__internal_2_$__cuda_sm10x_tcgen05_guardrail_trap_unallocated_columns_being_dealloced) ;  /* 0x0000000000387944 */ /* 0x000fea0003c00000 */
.L_x_13:
[----:B------:R-:W-:Y:S01]  /*b610*/  NOP ;  /* 0x0000000000007918 */ /* 0x000fe20000000000 */
[----:B--2---:R-:W-:Y:S05]  /*b620*/  EXIT ;  /* 0x000000000000794d */ /* 0x004fea0003800000 */
.L_x_8:
[----:B------:R-:W0:Y:S02]  /*b630*/  SYNCS.PHASECHK.TRANS64.TRYWAIT P5, [UR10], R126 ;  /* 0x0000007eff0075a7 */ /* 0x000e2400080a110a */
[----:B0-----:R-:W-:Y:S05]  /*b640*/  @!P5 BRA `(.L_x_8) ;  /* 0xfffffffc00f8d947 */ /* 0x001fea000383ffff */
[----:B------:R-:W-:Y:S05]  /*b650*/  BRA `(.L_x_16) ;  /* 0xffffffb000dc7947 */ /* 0x000fea000383ffff */
.L_x_12:
[----:B------:R-:W3:Y:S02]  /*b660*/  SYNCS.PHASECHK.TRANS64.TRYWAIT P0, [UR10], R2 ;  /* 0x00000002ff0075a7 */ /* 0x000ee4000800110a */
[----:B---3--:R-:W-:Y:S05]  /*b670*/  @!P0 BRA `(.L_x_12) ;  /* 0xfffffffc00f88947 */ /* 0x008fea000383ffff */
[----:B------:R-:W-:Y:S05]  /*b680*/  BRA `(.L_x_11) ;  /* 0xffffffdc00347947 */ /* 0x000fea000383ffff */
        .weak           $__internal_0_$__cuda_sm10x_tcgen05_guardrail_trap_col_being_dealloced_not_returned_by_alloc
        .type           $__internal_0_$__cuda_sm10x_tcgen05_guardrail_trap_col_being_dealloced_not_returned_by_alloc,@function
        .size           $__internal_0_$__cuda_sm10x_tcgen05_guardrail_trap_col_being_dealloced_not_returned_by_alloc,($__internal_1_$__cuda_sm10x_tcgen05_guardrail_trap_phase_invalid_during_alloc - $__internal_0_$__cuda_sm10x_tcgen05_guardrail_trap_col_being_dealloced_not_returned_by_alloc)
$__internal_0_$__cuda_sm10x_tcgen05_guardrail_trap_col_being_dealloced_not_returned_by_alloc:
[----:B------:R-:W-:Y:S05]  /*b690*/  BPT.TRAP 0x1 ;  /* 0x000000040000795c */ /* 0x000fea0000300000 */
[----:B------:R-:W-:-:S04]  /*b6a0*/  IMAD.MOV.U32 R3, RZ, RZ, 0x0 ;  /* 0x00000000ff037424 */ /* 0x000fc800078e00ff */
[----:B------:R-:W-:Y:S05]  /*b6b0*/  RET.REL.NODEC R2 `(matmul_kernel) ;  /* 0xffffff4802507950 */ /* 0x000fea0003c3ffff */
        .weak           $__internal_1_$__cuda_sm10x_tcgen05_guardrail_trap_phase_invalid_during_alloc
        .type           $__internal_1_$__cuda_sm10x_tcgen05_guardrail_trap_phase_invalid_during_alloc,@function
        .size           $__internal_1_$__cuda_sm10x_tcgen05_guardrail_trap_phase_invalid_during_alloc,($__internal_2_$__cuda_sm10x_tcgen05_guardrail_trap_unallocated_columns_being_dealloced - $__internal_1_$__cuda_sm10x_tcgen05_guardrail_trap_phase_invalid_during_alloc)
$__internal_1_$__cuda_sm10x_tcgen05_guardrail_trap_phase_invalid_during_alloc:
[----:B------:R-:W-:Y:S05]  /*b6c0*/  BPT.TRAP 0x1 ;  /* 0x000000040000795c */ /* 0x000fea0000300000 */
[----:B------:R-:W-:-:S04]  /*b6d0*/  IMAD.MOV.U32 R3, RZ, RZ, 0x0 ;  /* 0x00000000ff037424 */ /* 0x000fc800078e00ff */
[----:B------:R-:W-:Y:S05]  /*b6e0*/  RET.REL.NODEC R2 `(matmul_kernel) ;  /* 0xffffff4802447950 */ /* 0x000fea0003c3ffff */
        .weak           $__internal_2_$__cuda_sm10x_tcgen05_guardrail_trap_unallocated_columns_being_dealloced
        .type           $__internal_2_$__cuda_sm10x_tcgen05_guardrail_trap_unallocated_columns_being_dealloced,@function
        .size           $__internal_2_$__cuda_sm10x_tcgen05_guardrail_trap_unallocated_columns_being_dealloced,(.L_x_20 - $__internal_2_$__cuda_sm10x_tcgen05_guardrail_trap_unallocated_columns_being_dealloced)
$__internal_2_$__cuda_sm10x_tcgen05_guardrail_trap_unallocated_columns_being_dealloced:
[----:B------:R-:W-:Y:S05]  /*b6f0*/  BPT.TRAP 0x1 ;  /* 0x000000040000795c */ /* 0x000fea0000300000 */
[----:B------:R-:W-:-:S04]  /*b700*/  IMAD.MOV.U32 R3, RZ, RZ, 0x0 ;  /* 0x00000000ff037424 */ /* 0x000fc800078e00ff */
[----:B------:R-:W-:Y:S05]  /*b710*/  RET.REL.NODEC R2 `(matmul_kernel) ;  /* 0xffffff4802387950 */ /* 0x000fea0003c3ffff */
.L_x_17:
[----:B------:R-:W-:-:S00]  /*b720*/  BRA `(.L_x_17) ;  /* 0xfffffffc00fc7947 */ /* 0x000fc0000383ffff */
[----:B------:R-:W-:-:S00]  /*b730*/  NOP ;  /* 0x0000000000007918 */ /* 0x000fc00000000000 */
        /* <DEDUP_REMOVED lines=12> */
.L_x_20:


//--------------------- .nv.shared.matmul_kernel  --------------------------
	.section	.nv.shared.matmul_kernel,"aw",@nobits
	.sectionflags	@""
	.align	16
	.zero		1024


//--------------------- .nv.shared.reserved.0     --------------------------
	.section	.nv.shared.reserved.0,"aw",@nobits
	.align	8
	.weak		__nv_reservedSMEM_offset_0_alias
	.size		__nv_reservedSMEM_offset_0_alias, 0, 64
	.other		__nv_reservedSMEM_offset_0_alias,@"STO_CUDA_RESERVED_SHARED STV_DEFAULT"
__nv_reservedSMEM_offset_0_alias:
	.zero		0
.nv.shared.reserved.0:
	.zero		64
	.weak		__nv_reservedSMEM_allocation_phase
	.type		__nv_reservedSMEM_allocation_phase,@object
	.size		__nv_reservedSMEM_allocation_phase,(.L_0 - __nv_reservedSMEM_allocation_phase)
__nv_reservedSMEM_allocation_phase:
	.zero		1
.L_0:
	.zero		7
	.weak		__nv_reservedSMEM_devtool_atexit_pc
	.type		__nv_reservedSMEM_devtool_atexit_pc,@object
	.size		__nv_reservedSMEM_devtool_atexit_pc,(__nv_reservedSMEM_allocation_mask - __nv_reservedSMEM_devtool_atexit_pc)
__nv_reservedSMEM_devtool_atexit_pc:
	.zero		8
	.weak		__nv_reservedSMEM_allocation_mask
	.type		__nv_reservedSMEM_allocation_mask,@object
	.size		__nv_reservedSMEM_allocation_mask,(.L_2 - __nv_reservedSMEM_allocation_mask)
__nv_reservedSMEM_allocation_mask:
	.zero		4
.L_2:


//--------------------- .nv.constant0.matmul_kernel --------------------------
	.section	.nv.constant0.matmul_kernel,"a",@progbits
	.sectionflags	@""
	.align	4
.nv.constant0.matmul_kernel:
	.zero		976


//--------------------- SYMBOLS --------------------------

	.type		.nv.reservedSmem.offset0,@object
	.size		.nv.reservedSmem.offset0,0x4
	.type		.nv.reservedSmem.cap,@object
	.size		.nv.reservedSmem.cap,0x4
